	.target	sm_90a

	.elftype	@"ET_EXEC"


//--------------------- .note.nv.tkinfo           --------------------------
	.section	.note.nv.tkinfo,"",@"SHT_NOTE"
	.sectionflags	@"SHF_NOTE_NV_TKINFO"
	.tkinfo
        /*0018*/ 	.word	0x00000002
        /*0030*/ 	.string	""
        /*0030*/ 	.string	"ptxas"
        /*0030*/ 	.string	"Cuda compilation tools, release 13.0, V13.0.88"
        /*0030*/ 	.string	"Build cuda_13.0.r13.0/compiler.36424714_0"
        /*0030*/ 	.string	"-arch sm_90a -m 64 "



//--------------------- .note.nv.cuinfo           --------------------------
	.section	.note.nv.cuinfo,"",@"SHT_NOTE"
	.sectionflags	@"SHF_NOTE_NV_CUINFO"
        /*0018*/ 	.short	0x0002
        /*001a*/ 	.short	0x005a
        /*001c*/ 	.short	0x0082
	.zero		2


//--------------------- .nv.info                  --------------------------
	.section	.nv.info,"",@"SHT_CUDA_INFO"
	.align	4


	//----- nvinfo : EIATTR_REGCOUNT
	.align		4
        /*0000*/ 	.byte	0x04, 0x2f
        /*0002*/ 	.short	(.L_12 - .L_11)
	.align		4
.L_11:
        /*0004*/ 	.word	index@(_ZN7cutlass13device_kernelINS_4gemm6kernel13GemmUniversalIN4cute5tupleIJiiiiEEENS1_10collective13CollectiveMmaINS1_37MainloopSm90TmaGmmaWarpSpecializedFP8ILi4ENS5_IJNS4_1CILi1EEENSA_ILi2EEESB_EEENS1_32KernelTmaWarpSpecializedPingpongEEENS5_IJNSA_ILi64EEENSA_ILi256EEENSA_ILi32EEEEEENS_12float_e4m3_tENS5_IJlSB_lEEESK_SL_NS4_8TiledMMAINS4_8MMA_AtomIJNS4_4SM904GMMA31MMA_64x256x32_F32E4M3E4M3_SS_TNILNSP_7ScaleInE1ELSR_1EEEEEENS4_6LayoutINS5_IJSB_SB_SB_EEENS5_IJNSA_ILi0EEESW_SW_EEEEENS5_IJNS4_10UnderscoreESZ_SZ_EEEEENS4_23SM90_TMA_LOAD_MULTICASTENS4_14ComposedLayoutINS4_7SwizzleILi1ELi4ELi3EEENS4_18smem_ptr_flag_bitsILi8EEENSU_INS5_IJNSA_ILi8EEESI_EEENS5_IJSI_SB_EEEEEEEvNS4_8identityENS4_13SM90_TMA_LOADES1C_vS1D_EENS_8epilogue10collective6detail29Sm90TmaWarpSpecializedAdapterINS1H_15DefaultEpilogueISK_SL_SL_NS1G_6thread17LinearCombinationISK_Li1EffLNS1L_9ScaleType4KindE0ELNS_15FloatRoundStyleE2ESK_EENS1_15EpilogueDefaultEEEEEvvEEEEvNT_6ParamsE)
        /*0008*/ 	.word	0x000000a8


	//----- nvinfo : EIATTR_FRAME_SIZE
	.align		4
.L_12:
        /*000c*/ 	.byte	0x04, 0x11
        /*000e*/ 	.short	(.L_14 - .L_13)
	.align		4
.L_13:
        /*0010*/ 	.word	index@(_ZN7cutlass13device_kernelINS_4gemm6kernel13GemmUniversalIN4cute5tupleIJiiiiEEENS1_10collective13CollectiveMmaINS1_37MainloopSm90TmaGmmaWarpSpecializedFP8ILi4ENS5_IJNS4_1CILi1EEENSA_ILi2EEESB_EEENS1_32KernelTmaWarpSpecializedPingpongEEENS5_IJNSA_ILi64EEENSA_ILi256EEENSA_ILi32EEEEEENS_12float_e4m3_tENS5_IJlSB_lEEESK_SL_NS4_8TiledMMAINS4_8MMA_AtomIJNS4_4SM904GMMA31MMA_64x256x32_F32E4M3E4M3_SS_TNILNSP_7ScaleInE1ELSR_1EEEEEENS4_6LayoutINS5_IJSB_SB_SB_EEENS5_IJNSA_ILi0EEESW_SW_EEEEENS5_IJNS4_10UnderscoreESZ_SZ_EEEEENS4_23SM90_TMA_LOAD_MULTICASTENS4_14ComposedLayoutINS4_7SwizzleILi1ELi4ELi3EEENS4_18smem_ptr_flag_bitsILi8EEENSU_INS5_IJNSA_ILi8EEESI_EEENS5_IJSI_SB_EEEEEEEvNS4_8identityENS4_13SM90_TMA_LOADES1C_vS1D_EENS_8epilogue10collective6detail29Sm90TmaWarpSpecializedAdapterINS1H_15DefaultEpilogueISK_SL_SL_NS1G_6thread17LinearCombinationISK_Li1EffLNS1L_9ScaleType4KindE0ELNS_15FloatRoundStyleE2ESK_EENS1_15EpilogueDefaultEEEEEvvEEEEvNT_6ParamsE)
        /*0014*/ 	.word	0x00000118


	//----- nvinfo : EIATTR_MIN_STACK_SIZE
	.align		4
.L_14:
        /*0018*/ 	.byte	0x04, 0x12
        /*001a*/ 	.short	(.L_16 - .L_15)
	.align		4
.L_15:
        /*001c*/ 	.word	index@(_ZN7cutlass13device_kernelINS_4gemm6kernel13GemmUniversalIN4cute5tupleIJiiiiEEENS1_10collective13CollectiveMmaINS1_37MainloopSm90TmaGmmaWarpSpecializedFP8ILi4ENS5_IJNS4_1CILi1EEENSA_ILi2EEESB_EEENS1_32KernelTmaWarpSpecializedPingpongEEENS5_IJNSA_ILi64EEENSA_ILi256EEENSA_ILi32EEEEEENS_12float_e4m3_tENS5_IJlSB_lEEESK_SL_NS4_8TiledMMAINS4_8MMA_AtomIJNS4_4SM904GMMA31MMA_64x256x32_F32E4M3E4M3_SS_TNILNSP_7ScaleInE1ELSR_1EEEEEENS4_6LayoutINS5_IJSB_SB_SB_EEENS5_IJNSA_ILi0EEESW_SW_EEEEENS5_IJNS4_10UnderscoreESZ_SZ_EEEEENS4_23SM90_TMA_LOAD_MULTICASTENS4_14ComposedLayoutINS4_7SwizzleILi1ELi4ELi3EEENS4_18smem_ptr_flag_bitsILi8EEENSU_INS5_IJNSA_ILi8EEESI_EEENS5_IJSI_SB_EEEEEEEvNS4_8identityENS4_13SM90_TMA_LOADES1C_vS1D_EENS_8epilogue10collective6detail29Sm90TmaWarpSpecializedAdapterINS1H_15DefaultEpilogueISK_SL_SL_NS1G_6thread17LinearCombinationISK_Li1EffLNS1L_9ScaleType4KindE0ELNS_15FloatRoundStyleE2ESK_EENS1_15EpilogueDefaultEEEEEvvEEEEvNT_6ParamsE)
        /*0020*/ 	.word	0x00000118
.L_16:


//--------------------- .nv.compat                --------------------------
	.section	.nv.compat,"",@"SHT_CUDA_COMPAT_INFO"
	.align	4
        /*0000*/ 	.byte	0x02, 0x09, 0x01, 0x00, 0x02, 0x02, 0x04, 0x00, 0x02, 0x05, 0x05, 0x00, 0x03, 0x07, 0x01, 0x01
        /*0010*/ 	.byte	0x02, 0x03, 0x01, 0x00, 0x02, 0x06, 0x01, 0x00, 0x04, 0x0b, 0x08, 0x00, 0x00, 0x00, 0x00, 0x00
        /*0020*/ 	.byte	0x00, 0x00, 0x00, 0x00


//--------------------- .nv.info._ZN7cutlass13device_kernelINS_4gemm6kernel13GemmUniversalIN4cute5tupleIJiiiiEEENS1_10collective13CollectiveMmaINS1_37MainloopSm90TmaGmmaWarpSpecializedFP8ILi4ENS5_IJNS4_1CILi1EEENSA_ILi2EEESB_EEENS1_32KernelTmaWarpSpecializedPingpongEEENS5_IJNSA_ILi64EEENSA_ILi256EEENSA_ILi32EEEEEENS_12float_e4m3_tENS5_IJlSB_lEEESK_SL_NS4_8TiledMMAINS4_8MMA_AtomIJNS4_4SM904GMMA31MMA_64x256x32_F32E4M3E4M3_SS_TNILNSP_7ScaleInE1ELSR_1EEEEEENS4_6LayoutINS5_IJSB_SB_SB_EEENS5_IJNSA_ILi0EEESW_SW_EEEEENS5_IJNS4_10UnderscoreESZ_SZ_EEEEENS4_23SM90_TMA_LOAD_MULTICASTENS4_14ComposedLayoutINS4_7SwizzleILi1ELi4ELi3EEENS4_18smem_ptr_flag_bitsILi8EEENSU_INS5_IJNSA_ILi8EEESI_EEENS5_IJSI_SB_EEEEEEEvNS4_8identityENS4_13SM90_TMA_LOADES1C_vS1D_EENS_8epilogue10collective6detail29Sm90TmaWarpSpecializedAdapterINS1H_15DefaultEpilogueISK_SL_SL_NS1G_6thread17LinearCombinationISK_Li1EffLNS1L_9ScaleType4KindE0ELNS_15FloatRoundStyleE2ESK_EENS1_15EpilogueDefaultEEEEEvvEEEEvNT_6ParamsE --------------------------
	.section	.nv.info._ZN7cutlass13device_kernelINS_4gemm6kernel13GemmUniversalIN4cute5tupleIJiiiiEEENS1_10collective13CollectiveMmaINS1_37MainloopSm90TmaGmmaWarpSpecializedFP8ILi4ENS5_IJNS4_1CILi1EEENSA_ILi2EEESB_EEENS1_32KernelTmaWarpSpecializedPingpongEEENS5_IJNSA_ILi64EEENSA_ILi256EEENSA_ILi32EEEEEENS_12float_e4m3_tENS5_IJlSB_lEEESK_SL_NS4_8TiledMMAINS4_8MMA_AtomIJNS4_4SM904GMMA31MMA_64x256x32_F32E4M3E4M3_SS_TNILNSP_7ScaleInE1ELSR_1EEEEEENS4_6LayoutINS5_IJSB_SB_SB_EEENS5_IJNSA_ILi0EEESW_SW_EEEEENS5_IJNS4_10UnderscoreESZ_SZ_EEEEENS4_23SM90_TMA_LOAD_MULTICASTENS4_14ComposedLayoutINS4_7SwizzleILi1ELi4ELi3EEENS4_18smem_ptr_flag_bitsILi8EEENSU_INS5_IJNSA_ILi8EEESI_EEENS5_IJSI_SB_EEEEEEEvNS4_8identityENS4_13SM90_TMA_LOADES1C_vS1D_EENS_8epilogue10collective6detail29Sm90TmaWarpSpecializedAdapterINS1H_15DefaultEpilogueISK_SL_SL_NS1G_6thread17LinearCombinationISK_Li1EffLNS1L_9ScaleType4KindE0ELNS_15FloatRoundStyleE2ESK_EENS1_15EpilogueDefaultEEEEEvvEEEEvNT_6ParamsE,"",@"SHT_CUDA_INFO"
	.sectionflags	@""
	.align	4


	//----- nvinfo : EIATTR_CUDA_API_VERSION
	.align		4
        /*0000*/ 	.byte	0x04, 0x37
        /*0002*/ 	.short	(.L_18 - .L_17)
.L_17:
        /*0004*/ 	.word	0x00000082


	//----- nvinfo : EIATTR_KPARAM_INFO
	.align		4
.L_18:
        /*0008*/ 	.byte	0x04, 0x17
        /*000a*/ 	.short	(.L_20 - .L_19)
.L_19:
        /*000c*/ 	.word	0x00000000
        /*0010*/ 	.short	0x0000
        /*0012*/ 	.short	0x0070
        /*0014*/ 	.byte	0x00, 0xf0, 0x01, 0x10


	//----- nvinfo : EIATTR_SPARSE_MMA_MASK
	.align		4
.L_20:
        /*0018*/ 	.byte	0x03, 0x50
        /*001a*/ 	.short	0x0000


	//----- nvinfo : EIATTR_MAXREG_COUNT
	.align		4
        /*001c*/ 	.byte	0x03, 0x1b
        /*001e*/ 	.short	0x00a8


	//----- nvinfo : EIATTR_NUM_BARRIERS
	.align		4
        /*0020*/ 	.byte	0x02, 0x4c
        /*0022*/ 	.byte	0x01
	.zero		1


	//----- nvinfo : EIATTR_ANNOTATIONS
	.align		4
        /*0024*/ 	.byte	0x04, 0x55
        /*0026*/ 	.short	(.L_22 - .L_21)


	//   ....[0]....
.L_21:
        /*0028*/ 	.word	0x00000001
        /*002c*/ 	.byte	0x10, 0x07, 0x00, 0x00, 0x01, 0x00, 0x00, 0x00, 0x10, 0x0e, 0x00, 0x00, 0x01, 0x00, 0x00, 0x00
        /* <DEDUP_REMOVED lines=205> */
        /*0d0c*/ 	.byte	0xe0, 0x01, 0x01, 0x00, 0x01, 0x00, 0x00, 0x00, 0x30, 0x02, 0x01, 0x00


	//----- nvinfo : EIATTR_MERCURY_ISA_VERSION
	.align		4
.L_22:
        /*0d18*/ 	.byte	0x03, 0x5f
        /*0d1a*/ 	.short	0x0101


	//----- nvinfo : EIATTR_INT_WARP_WIDE_INSTR_OFFSETS
	.align		4
        /*0d1c*/ 	.byte	0x04, 0x31
        /*0d1e*/ 	.short	(.L_24 - .L_23)


	//   ....[0]....
.L_23:
        /*0d20*/ 	.word	0x000005d0


	//   ....[1]....
        /*0d24*/ 	.word	0x000005e0


	//   ....[2]....
        /*0d28*/ 	.word	0x00000650


	//   ....[3]....
        /*0d2c*/ 	.word	0x000006e0


	//   ....[4]....
        /*0d30*/ 	.word	0x000006f0


	//   ....[5]....
        /*0d34*/ 	.word	0x00000720


	//   ....[6]....
        /*0d38*/ 	.word	0x000007c0


	//   ....[7]....
        /*0d3c*/ 	.word	0x00000810


	//   ....[8]....
        /*0d40*/ 	.word	0x00005550


	//----- nvinfo : EIATTR_COOP_GROUP_MASK_REGIDS
	.align		4
.L_24:
        /*0d44*/ 	.byte	0x04, 0x29
        /*0d46*/ 	.short	(.L_26 - .L_25)


	//   ....[0]....
.L_25:
        /*0d48*/ 	.word	0xffffffff


	//   ....[1]....
        /*0d4c*/ 	.word	0xffffffff


	//   ....[2]....
        /*0d50*/ 	.word	0xffffffff


	//   ....[3]....
        /*0d54*/ 	.word	0xffffffff


	//   ....[4]....
        /*0d58*/ 	.word	0xffffffff


	//   ....[5]....
        /*0d5c*/ 	.word	0xffffffff


	//   ....[6]....
        /*0d60*/ 	.word	0xffffffff


	//----- nvinfo : EIATTR_COOP_GROUP_INSTR_OFFSETS
	.align		4
.L_26:
        /*0d64*/ 	.byte	0x04, 0x28
        /*0d66*/ 	.short	(.L_28 - .L_27)


	//   ....[0]....
.L_27:
        /*0d68*/ 	.word	0x00000070


	//   ....[1]....
        /*0d6c*/ 	.word	0x00000090


	//   ....[2]....
        /*0d70*/ 	.word	0x00000190


	//   ....[3]....
        /*0d74*/ 	.word	0x000003c0


	//   ....[4]....
        /*0d78*/ 	.word	0x00000400


	//   ....[5]....
        /*0d7c*/ 	.word	0x00000450


	//   ....[6]....
        /*0d80*/ 	.word	0x00000930


	//----- nvinfo : EIATTR_REG_RECONFIG
	.align		4
.L_28:
        /*0d84*/ 	.byte	0x01, 0x54
	.zero		2


	//----- nvinfo : EIATTR_MBARRIER_INSTR_OFFSETS
	.align		4
        /*0d88*/ 	.byte	0x04, 0x39
        /*0d8a*/ 	.short	(.L_30 - .L_29)


	//   ....[0]....
.L_29:
        /*0d8c*/ 	.word	0x00000330
        /*0d90*/ 	.word	0x000000ff
        /*0d94*/ 	.word	0x00000000
        /*0d98*/ 	.short	0x0100
        /*0d9a*/ 	.byte	0x0a
	.zero		1


	//   ....[1]....
        /*0d9c*/ 	.word	0x00000340
        /*0da0*/ 	.word	0x000000ff
        /*0da4*/ 	.word	0x00000020
        /*0da8*/ 	.short	0x0100
        /*0daa*/ 	.byte	0x0a
	.zero		1


	//   ....[2]....
        /*0dac*/ 	.word	0x00000350
        /*0db0*/ 	.word	0x000000ff
        /*0db4*/ 	.word	0x00000008
        /*0db8*/ 	.short	0x0100
        /*0dba*/ 	.byte	0x0a
	.zero		1


	//   ....[3]....
        /*0dbc*/ 	.word	0x00000360
        /*0dc0*/ 	.word	0x000000ff
        /*0dc4*/ 	.word	0x00000028
        /*0dc8*/ 	.short	0x0100
        /*0dca*/ 	.byte	0x0a
	.zero		1


	//   ....[4]....
        /*0dcc*/ 	.word	0x00000370
        /*0dd0*/ 	.word	0x000000ff
        /*0dd4*/ 	.word	0x00000010
        /*0dd8*/ 	.short	0x0100
        /*0dda*/ 	.byte	0x0a
	.zero		1


	//   ....[5]....
        /*0ddc*/ 	.word	0x00000380
        /*0de0*/ 	.word	0x000000ff
        /*0de4*/ 	.word	0x00000030
        /*0de8*/ 	.short	0x0100
        /*0dea*/ 	.byte	0x0a
	.zero		1


	//   ....[6]....
        /*0dec*/ 	.word	0x00000390
        /*0df0*/ 	.word	0x000000ff
        /*0df4*/ 	.word	0x00000018
        /*0df8*/ 	.short	0x0100
        /*0dfa*/ 	.byte	0x0a
	.zero		1


	//   ....[7]....
        /*0dfc*/ 	.word	0x000003a0
        /*0e00*/ 	.word	0x000000ff
        /*0e04*/ 	.word	0x00000038
        /*0e08*/ 	.short	0x0100
        /*0e0a*/ 	.byte	0x0a
	.zero		1


	//   ....[8]....
        /*0e0c*/ 	.word	0x00000800
        /*0e10*/ 	.word	0x000000ff
        /*0e14*/ 	.word	0x00000070
        /*0e18*/ 	.short	0x0100
        /*0e1a*/ 	.byte	0x0f
	.zero		1


	//   ....[9]....
        /*0e1c*/ 	.word	0x00000840
        /*0e20*/ 	.word	0x000000ff
        /*0e24*/ 	.word	0x00000078
        /*0e28*/ 	.short	0x0100
        /*0e2a*/ 	.byte	0x0f
	.zero		1


	//   ....[10]....
        /*0e2c*/ 	.word	0x00000870
        /*0e30*/ 	.word	0x000000ff
        /*0e34*/ 	.word	0x00000050
        /*0e38*/ 	.short	0x0100
        /*0e3a*/ 	.byte	0x11
	.zero		1


	//   ....[11]....
        /*0e3c*/ 	.word	0x000008b0
        /*0e40*/ 	.word	0x000000ff
        /*0e44*/ 	.word	0x00000058
        /*0e48*/ 	.short	0x0100
        /*0e4a*/ 	.byte	0x11
	.zero		1


	//   ....[12]....
        /*0e4c*/ 	.word	0x000008c0
        /*0e50*/ 	.word	0x000000ff
        /*0e54*/ 	.word	0x00000060
        /*0e58*/ 	.short	0x0100
        /*0e5a*/ 	.byte	0x11
	.zero		1


	//   ....[13]....
        /*0e5c*/ 	.word	0x000008d0
        /*0e60*/ 	.word	0x000000ff
        /*0e64*/ 	.word	0x00000068
        /*0e68*/ 	.short	0x0100
        /*0e6a*/ 	.byte	0x11
	.zero		1


	//   ....[14]....
        /*0e6c*/ 	.word	0x000017d0
        /*0e70*/ 	.word	0x000000ff
        /*0e74*/ 	.word	0xfffffff8
        /*0e78*/ 	.short	0x010a
        /*0e7a*/ 	.byte	0x11
	.zero		1


	//   ....[15]....
        /*0e7c*/ 	.word	0x000021b0
        /*0e80*/ 	.word	0x000000ff
        /*0e84*/ 	.word	0x00000000
        /*0e88*/ 	.short	0x010a
        /*0e8a*/ 	.byte	0x04
	.zero		1


	//   ....[16]....
        /*0e8c*/ 	.word	0x000021f0
        /*0e90*/ 	.word	0x000000ff
        /*0e94*/ 	.word	0x00000000
        /*0e98*/ 	.short	0x010a
        /*0e9a*/ 	.byte	0x04
	.zero		1


	//   ....[17]....
        /*0e9c*/ 	.word	0x00003380
        /*0ea0*/ 	.word	0x000000ff
        /*0ea4*/ 	.word	0x00000000
        /*0ea8*/ 	.short	0x010a
        /*0eaa*/ 	.byte	0x08
	.zero		1


	//   ....[18]....
        /*0eac*/ 	.word	0x000033c0
        /*0eb0*/ 	.word	0x000000ff
        /*0eb4*/ 	.word	0x00000000
        /*0eb8*/ 	.short	0x010a
        /*0eba*/ 	.byte	0x08
	.zero		1


	//   ....[19]....
        /*0ebc*/ 	.word	0x00004400
        /*0ec0*/ 	.word	0x000000e5
        /*0ec4*/ 	.word	0x00000000
        /*0ec8*/ 	.short	0x0101
        /*0eca*/ 	.byte	0x3f
	.zero		1


	//   ....[20]....
        /*0ecc*/ 	.word	0x000054b0
        /*0ed0*/ 	.word	0x000000e3
        /*0ed4*/ 	.word	0x00000000
        /*0ed8*/ 	.short	0x0101
        /*0eda*/ 	.byte	0x24
	.zero		1


	//   ....[21]....
        /*0edc*/ 	.word	0x000055f0
        /*0ee0*/ 	.word	0x00000018
        /*0ee4*/ 	.word	0x00000000
        /*0ee8*/ 	.short	0x0101
        /*0eea*/ 	.byte	0x3f
	.zero		1


	//   ....[22]....
        /*0eec*/ 	.word	0x00005660
        /*0ef0*/ 	.word	0x000000ff
        /*0ef4*/ 	.word	0x00000008
        /*0ef8*/ 	.short	0x010a
        /*0efa*/ 	.byte	0x11
	.zero		1


	//   ....[23]....
        /*0efc*/ 	.word	0x0000e7e0
        /*0f00*/ 	.word	0x00000000
        /*0f04*/ 	.word	0x00000000
        /*0f08*/ 	.short	0x0101
        /*0f0a*/ 	.byte	0x24
	.zero		1


	//   ....[24]....
        /*0f0c*/ 	.word	0x0000f320
        /*0f10*/ 	.word	0x0000000b
        /*0f14*/ 	.word	0x00000020
        /*0f18*/ 	.short	0x010a
        /*0f1a*/ 	.byte	0x3f
	.zero		1


	//   ....[25]....
        /*0f1c*/ 	.word	0x0000f770
        /*0f20*/ 	.word	0x00000003
        /*0f24*/ 	.word	0x00000078
        /*0f28*/ 	.short	0x0101
        /*0f2a*/ 	.byte	0x3f
	.zero		1


	//   ....[26]....
        /*0f2c*/ 	.word	0x0000ff20
        /*0f30*/ 	.word	0x00000005
        /*0f34*/ 	.word	0x00000000
        /*0f38*/ 	.short	0x010a
        /*0f3a*/ 	.byte	0x3f
	.zero		1


	//   ....[27]....
        /*0f3c*/ 	.word	0x0000ffa0
        /*0f40*/ 	.word	0x00000007
        /*0f44*/ 	.word	0x00000000
        /*0f48*/ 	.short	0x010a
        /*0f4a*/ 	.byte	0x3f
	.zero		1


	//   ....[28]....
        /*0f4c*/ 	.word	0x00010030
        /*0f50*/ 	.word	0x00000006
        /*0f54*/ 	.word	0x00000000
        /*0f58*/ 	.short	0x010a
        /*0f5a*/ 	.byte	0x3f
	.zero		1


	//   ....[29]....
        /*0f5c*/ 	.word	0x000100c0
        /*0f60*/ 	.word	0x00000003
        /*0f64*/ 	.word	0x00000000
        /*0f68*/ 	.short	0x010a
        /*0f6a*/ 	.byte	0x3f
	.zero		1


	//   ....[30]....
        /*0f6c*/ 	.word	0x00010130
        /*0f70*/ 	.word	0x00000003
        /*0f74*/ 	.word	0xfffffff8
        /*0f78*/ 	.short	0x010a
        /*0f7a*/ 	.byte	0x3f
	.zero		1


	//   ....[31]....
        /*0f7c*/ 	.word	0x00010190
        /*0f80*/ 	.word	0x00000003
        /*0f84*/ 	.word	0x00000000
        /*0f88*/ 	.short	0x010a
        /*0f8a*/ 	.byte	0x3f
	.zero		1


	//   ....[32]....
        /*0f8c*/ 	.word	0x00010200
        /*0f90*/ 	.word	0x00000000
        /*0f94*/ 	.word	0x00000000
        /*0f98*/ 	.short	0x010a
        /*0f9a*/ 	.byte	0x3f
	.zero		1


	//   ....[33]....
        /*0f9c*/ 	.word	0x00010270
        /*0fa0*/ 	.word	0x00000019
        /*0fa4*/ 	.word	0x00000008
        /*0fa8*/ 	.short	0x010a
        /*0faa*/ 	.byte	0x3f
	.zero		1


	//   ....[34]....
        /*0fac*/ 	.word	0x00010340
        /*0fb0*/ 	.word	0x0000000b
        /*0fb4*/ 	.word	0x00000020
        /*0fb8*/ 	.short	0x010a
        /*0fba*/ 	.byte	0x3f
	.zero		1


	//   ....[35]....
        /*0fbc*/ 	.word	0x00010420
        /*0fc0*/ 	.word	0x00000005
        /*0fc4*/ 	.word	0x00000000
        /*0fc8*/ 	.short	0x010a
        /*0fca*/ 	.byte	0x3f
	.zero		1


	//   ....[36]....
        /*0fcc*/ 	.word	0x00010470
        /*0fd0*/ 	.word	0x00000007
        /*0fd4*/ 	.word	0x00000000
        /*0fd8*/ 	.short	0x010a
        /*0fda*/ 	.byte	0x3f
	.zero		1


	//   ....[37]....
        /*0fdc*/ 	.word	0x000104c0
        /*0fe0*/ 	.word	0x00000006
        /*0fe4*/ 	.word	0x00000000
        /*0fe8*/ 	.short	0x010a
        /*0fea*/ 	.byte	0x3f
	.zero		1


	//----- nvinfo : EIATTR_NUM_MBARRIERS
	.align		4
.L_30:
        /*0fec*/ 	.byte	0x03, 0x38
        /*0fee*/ 	.short	0x000e


	//----- nvinfo : EIATTR_EXIT_INSTR_OFFSETS
	.align		4
        /*0ff0*/ 	.byte	0x04, 0x1c
        /*0ff2*/ 	.short	(.L_32 - .L_31)


	//   ....[0]....
.L_31:
        /*0ff4*/ 	.word	0x000014b0


	//   ....[1]....
        /*0ff8*/ 	.word	0x00001510


	//   ....[2]....
        /*0ffc*/ 	.word	0x0000eff0


	//   ....[3]....
        /*1000*/ 	.word	0x0000f020


	//   ....[4]....
        /*1004*/ 	.word	0x00010110


	//----- nvinfo : EIATTR_MAX_THREADS
	.align		4
.L_32:
        /*1008*/ 	.byte	0x04, 0x05
        /*100a*/ 	.short	(.L_34 - .L_33)
.L_33:
        /*100c*/ 	.word	0x00000180
        /*1010*/ 	.word	0x00000001
        /*1014*/ 	.word	0x00000001


	//----- nvinfo : EIATTR_CRS_STACK_SIZE
	.align		4
.L_34:
        /*1018*/ 	.byte	0x04, 0x1e
        /*101a*/ 	.short	(.L_36 - .L_35)
.L_35:
        /*101c*/ 	.word	0x00000000


	//----- nvinfo : EIATTR_CBANK_PARAM_SIZE
	.align		4
.L_36:
        /*1020*/ 	.byte	0x03, 0x19
        /*1022*/ 	.short	0x0470


	//----- nvinfo : EIATTR_PARAM_CBANK
	.align		4
        /*1024*/ 	.byte	0x04, 0x0a
        /*1026*/ 	.short	(.L_38 - .L_37)
	.align		4
.L_37:
        /*1028*/ 	.word	index@(.nv.constant0._ZN7cutlass13device_kernelINS_4gemm6kernel13GemmUniversalIN4cute5tupleIJiiiiEEENS1_10collective13CollectiveMmaINS1_37MainloopSm90TmaGmmaWarpSpecializedFP8ILi4ENS5_IJNS4_1CILi1EEENSA_ILi2EEESB_EEENS1_32KernelTmaWarpSpecializedPingpongEEENS5_IJNSA_ILi64EEENSA_ILi256EEENSA_ILi32EEEEEENS_12float_e4m3_tENS5_IJlSB_lEEESK_SL_NS4_8TiledMMAINS4_8MMA_AtomIJNS4_4SM904GMMA31MMA_64x256x32_F32E4M3E4M3_SS_TNILNSP_7ScaleInE1ELSR_1EEEEEENS4_6LayoutINS5_IJSB_SB_SB_EEENS5_IJNSA_ILi0EEESW_SW_EEEEENS5_IJNS4_10UnderscoreESZ_SZ_EEEEENS4_23SM90_TMA_LOAD_MULTICASTENS4_14ComposedLayoutINS4_7SwizzleILi1ELi4ELi3EEENS4_18smem_ptr_flag_bitsILi8EEENSU_INS5_IJNSA_ILi8EEESI_EEENS5_IJSI_SB_EEEEEEEvNS4_8identityENS4_13SM90_TMA_LOADES1C_vS1D_EENS_8epilogue10collective6detail29Sm90TmaWarpSpecializedAdapterINS1H_15DefaultEpilogueISK_SL_SL_NS1G_6thread17LinearCombinationISK_Li1EffLNS1L_9ScaleType4KindE0ELNS_15FloatRoundStyleE2ESK_EENS1_15EpilogueDefaultEEEEEvvEEEEvNT_6ParamsE)
        /*102c*/ 	.short	0x0210
        /*102e*/ 	.short	0x0470


	//----- nvinfo : EIATTR_SW_WAR
	.align		4
.L_38:
        /*1030*/ 	.byte	0x04, 0x36
        /*1032*/ 	.short	(.L_40 - .L_39)
.L_39:
        /*1034*/ 	.word	0x00000008
.L_40:


//--------------------- .nv.callgraph             --------------------------
	.section	.nv.callgraph,"",@"SHT_CUDA_CALLGRAPH"
	.align	4
	.sectionentsize	8
	.align		4
        /*0000*/ 	.word	0x00000000
	.align		4
        /*0004*/ 	.word	0xffffffff
	.align		4
        /*0008*/ 	.word	0x00000000
	.align		4
        /*000c*/ 	.word	0xfffffffe
	.align		4
        /*0010*/ 	.word	0x00000000
	.align		4
        /*0014*/ 	.word	0xfffffffd
	.align		4
        /*0018*/ 	.word	0x00000000
	.align		4
        /*001c*/ 	.word	0xfffffffc


//--------------------- .nv.constant4             --------------------------
	.section	.nv.constant4,"a",@progbits
	.align	8
	.align		8
.nv.constant4:
        /*0000*/ 	.dword	_ZN39_INTERNAL_907a6880_4_k_cu_8fe8ba9b_31134cuda3std3__45__cpo5beginE
	.align		8
        /*0008*/ 	.dword	_ZN39_INTERNAL_907a6880_4_k_cu_8fe8ba9b_31134cuda3std3__45__cpo3endE
	.align		8
        /*0010*/ 	.dword	_ZN39_INTERNAL_907a6880_4_k_cu_8fe8ba9b_31134cuda3std3__45__cpo6cbeginE
	.align		8
        /*0018*/ 	.dword	_ZN39_INTERNAL_907a6880_4_k_cu_8fe8ba9b_31134cuda3std3__45__cpo4cendE
	.align		8
        /*0020*/ 	.dword	_ZN39_INTERNAL_907a6880_4_k_cu_8fe8ba9b_31134cuda3std3__441_GLOBAL__N__907a6880_4_k_cu_8fe8ba9b_31136ignoreE
	.align		8
        /*0028*/ 	.dword	_ZN39_INTERNAL_907a6880_4_k_cu_8fe8ba9b_31134cuda3std3__419piecewise_constructE
	.align		8
        /*0030*/ 	.dword	_ZN39_INTERNAL_907a6880_4_k_cu_8fe8ba9b_31134cuda3std3__48in_placeE
	.align		8
        /*0038*/ 	.dword	_ZN39_INTERNAL_907a6880_4_k_cu_8fe8ba9b_31134cuda3std6ranges3__45__cpo4swapE
	.align		8
        /*0040*/ 	.dword	_ZN39_INTERNAL_907a6880_4_k_cu_8fe8ba9b_31134cuda3std6ranges3__45__cpo9iter_moveE
	.align		8
        /*0048*/ 	.dword	_ZN39_INTERNAL_907a6880_4_k_cu_8fe8ba9b_31134cute7productE
	.align		8
        /*0050*/ 	.dword	_ZN39_INTERNAL_907a6880_4_k_cu_8fe8ba9b_31134cute1_E


//--------------------- .text._ZN7cutlass13device_kernelINS_4gemm6kernel13GemmUniversalIN4cute5tupleIJiiiiEEENS1_10collective13CollectiveMmaINS1_37MainloopSm90TmaGmmaWarpSpecializedFP8ILi4ENS5_IJNS4_1CILi1EEENSA_ILi2EEESB_EEENS1_32KernelTmaWarpSpecializedPingpongEEENS5_IJNSA_ILi64EEENSA_ILi256EEENSA_ILi32EEEEEENS_12float_e4m3_tENS5_IJlSB_lEEESK_SL_NS4_8TiledMMAINS4_8MMA_AtomIJNS4_4SM904GMMA31MMA_64x256x32_F32E4M3E4M3_SS_TNILNSP_7ScaleInE1ELSR_1EEEEEENS4_6LayoutINS5_IJSB_SB_SB_EEENS5_IJNSA_ILi0EEESW_SW_EEEEENS5_IJNS4_10UnderscoreESZ_SZ_EEEEENS4_23SM90_TMA_LOAD_MULTICASTENS4_14ComposedLayoutINS4_7SwizzleILi1ELi4ELi3EEENS4_18smem_ptr_flag_bitsILi8EEENSU_INS5_IJNSA_ILi8EEESI_EEENS5_IJSI_SB_EEEEEEEvNS4_8identityENS4_13SM90_TMA_LOADES1C_vS1D_EENS_8epilogue10collective6detail29Sm90TmaWarpSpecializedAdapterINS1H_15DefaultEpilogueISK_SL_SL_NS1G_6thread17LinearCombinationISK_Li1EffLNS1L_9ScaleType4KindE0ELNS_15FloatRoundStyleE2ESK_EENS1_15EpilogueDefaultEEEEEvvEEEEvNT_6ParamsE --------------------------
	.section	.text._ZN7cutlass13device_kernelINS_4gemm6kernel13GemmUniversalIN4cute5tupleIJiiiiEEENS1_10collective13CollectiveMmaINS1_37MainloopSm90TmaGmmaWarpSpecializedFP8ILi4ENS5_IJNS4_1CILi1EEENSA_ILi2EEESB_EEENS1_32KernelTmaWarpSpecializedPingpongEEENS5_IJNSA_ILi64EEENSA_ILi256EEENSA_ILi32EEEEEENS_12float_e4m3_tENS5_IJlSB_lEEESK_SL_NS4_8TiledMMAINS4_8MMA_AtomIJNS4_4SM904GMMA31MMA_64x256x32_F32E4M3E4M3_SS_TNILNSP_7ScaleInE1ELSR_1EEEEEENS4_6LayoutINS5_IJSB_SB_SB_EEENS5_IJNSA_ILi0EEESW_SW_EEEEENS5_IJNS4_10UnderscoreESZ_SZ_EEEEENS4_23SM90_TMA_LOAD_MULTICASTENS4_14ComposedLayoutINS4_7SwizzleILi1ELi4ELi3EEENS4_18smem_ptr_flag_bitsILi8EEENSU_INS5_IJNSA_ILi8EEESI_EEENS5_IJSI_SB_EEEEEEEvNS4_8identityENS4_13SM90_TMA_LOADES1C_vS1D_EENS_8epilogue10collective6detail29Sm90TmaWarpSpecializedAdapterINS1H_15DefaultEpilogueISK_SL_SL_NS1G_6thread17LinearCombinationISK_Li1EffLNS1L_9ScaleType4KindE0ELNS_15FloatRoundStyleE2ESK_EENS1_15EpilogueDefaultEEEEEvvEEEEvNT_6ParamsE,"ax",@progbits
	.align	128
.text._ZN7cutlass13device_kernelINS_4gemm6kernel13GemmUniversalIN4cute5tupleIJiiiiEEENS1_10collective13CollectiveMmaINS1_37MainloopSm90TmaGmmaWarpSpecializedFP8ILi4ENS5_IJNS4_1CILi1EEENSA_ILi2EEESB_EEENS1_32KernelTmaWarpSpecializedPingpongEEENS5_IJNSA_ILi64EEENSA_ILi256EEENSA_ILi32EEEEEENS_12float_e4m3_tENS5_IJlSB_lEEESK_SL_NS4_8TiledMMAINS4_8MMA_AtomIJNS4_4SM904GMMA31MMA_64x256x32_F32E4M3E4M3_SS_TNILNSP_7ScaleInE1ELSR_1EEEEEENS4_6LayoutINS5_IJSB_SB_SB_EEENS5_IJNSA_ILi0EEESW_SW_EEEEENS5_IJNS4_10UnderscoreESZ_SZ_EEEEENS4_23SM90_TMA_LOAD_MULTICASTENS4_14ComposedLayoutINS4_7SwizzleILi1ELi4ELi3EEENS4_18smem_ptr_flag_bitsILi8EEENSU_INS5_IJNSA_ILi8EEESI_EEENS5_IJSI_SB_EEEEEEEvNS4_8identityENS4_13SM90_TMA_LOADES1C_vS1D_EENS_8epilogue10collective6detail29Sm90TmaWarpSpecializedAdapterINS1H_15DefaultEpilogueISK_SL_SL_NS1G_6thread17LinearCombinationISK_Li1EffLNS1L_9ScaleType4KindE0ELNS_15FloatRoundStyleE2ESK_EENS1_15EpilogueDefaultEEEEEvvEEEEvNT_6ParamsE:
        .type           _ZN7cutlass13device_kernelINS_4gemm6kernel13GemmUniversalIN4cute5tupleIJiiiiEEENS1_10collective13CollectiveMmaINS1_37MainloopSm90TmaGmmaWarpSpecializedFP8ILi4ENS5_IJNS4_1CILi1EEENSA_ILi2EEESB_EEENS1_32KernelTmaWarpSpecializedPingpongEEENS5_IJNSA_ILi64EEENSA_ILi256EEENSA_ILi32EEEEEENS_12float_e4m3_tENS5_IJlSB_lEEESK_SL_NS4_8TiledMMAINS4_8MMA_AtomIJNS4_4SM904GMMA31MMA_64x256x32_F32E4M3E4M3_SS_TNILNSP_7ScaleInE1ELSR_1EEEEEENS4_6LayoutINS5_IJSB_SB_SB_EEENS5_IJNSA_ILi0EEESW_SW_EEEEENS5_IJNS4_10UnderscoreESZ_SZ_EEEEENS4_23SM90_TMA_LOAD_MULTICASTENS4_14ComposedLayoutINS4_7SwizzleILi1ELi4ELi3EEENS4_18smem_ptr_flag_bitsILi8EEENSU_INS5_IJNSA_ILi8EEESI_EEENS5_IJSI_SB_EEEEEEEvNS4_8identityENS4_13SM90_TMA_LOADES1C_vS1D_EENS_8epilogue10collective6detail29Sm90TmaWarpSpecializedAdapterINS1H_15DefaultEpilogueISK_SL_SL_NS1G_6thread17LinearCombinationISK_Li1EffLNS1L_9ScaleType4KindE0ELNS_15FloatRoundStyleE2ESK_EENS1_15EpilogueDefaultEEEEEvvEEEEvNT_6ParamsE,@function
        .size           _ZN7cutlass13device_kernelINS_4gemm6kernel13GemmUniversalIN4cute5tupleIJiiiiEEENS1_10collective13CollectiveMmaINS1_37MainloopSm90TmaGmmaWarpSpecializedFP8ILi4ENS5_IJNS4_1CILi1EEENSA_ILi2EEESB_EEENS1_32KernelTmaWarpSpecializedPingpongEEENS5_IJNSA_ILi64EEENSA_ILi256EEENSA_ILi32EEEEEENS_12float_e4m3_tENS5_IJlSB_lEEESK_SL_NS4_8TiledMMAINS4_8MMA_AtomIJNS4_4SM904GMMA31MMA_64x256x32_F32E4M3E4M3_SS_TNILNSP_7ScaleInE1ELSR_1EEEEEENS4_6LayoutINS5_IJSB_SB_SB_EEENS5_IJNSA_ILi0EEESW_SW_EEEEENS5_IJNS4_10UnderscoreESZ_SZ_EEEEENS4_23SM90_TMA_LOAD_MULTICASTENS4_14ComposedLayoutINS4_7SwizzleILi1ELi4ELi3EEENS4_18smem_ptr_flag_bitsILi8EEENSU_INS5_IJNSA_ILi8EEESI_EEENS5_IJSI_SB_EEEEEEEvNS4_8identityENS4_13SM90_TMA_LOADES1C_vS1D_EENS_8epilogue10collective6detail29Sm90TmaWarpSpecializedAdapterINS1H_15DefaultEpilogueISK_SL_SL_NS1G_6thread17LinearCombinationISK_Li1EffLNS1L_9ScaleType4KindE0ELNS_15FloatRoundStyleE2ESK_EENS1_15EpilogueDefaultEEEEEvvEEEEvNT_6ParamsE,(.L_x_335 - _ZN7cutlass13device_kernelINS_4gemm6kernel13GemmUniversalIN4cute5tupleIJiiiiEEENS1_10collective13CollectiveMmaINS1_37MainloopSm90TmaGmmaWarpSpecializedFP8ILi4ENS5_IJNS4_1CILi1EEENSA_ILi2EEESB_EEENS1_32KernelTmaWarpSpecializedPingpongEEENS5_IJNSA_ILi64EEENSA_ILi256EEENSA_ILi32EEEEEENS_12float_e4m3_tENS5_IJlSB_lEEESK_SL_NS4_8TiledMMAINS4_8MMA_AtomIJNS4_4SM904GMMA31MMA_64x256x32_F32E4M3E4M3_SS_TNILNSP_7ScaleInE1ELSR_1EEEEEENS4_6LayoutINS5_IJSB_SB_SB_EEENS5_IJNSA_ILi0EEESW_SW_EEEEENS5_IJNS4_10UnderscoreESZ_SZ_EEEEENS4_23SM90_TMA_LOAD_MULTICASTENS4_14ComposedLayoutINS4_7SwizzleILi1ELi4ELi3EEENS4_18smem_ptr_flag_bitsILi8EEENSU_INS5_IJNSA_ILi8EEESI_EEENS5_IJSI_SB_EEEEEEEvNS4_8identityENS4_13SM90_TMA_LOADES1C_vS1D_EENS_8epilogue10collective6detail29Sm90TmaWarpSpecializedAdapterINS1H_15DefaultEpilogueISK_SL_SL_NS1G_6thread17LinearCombinationISK_Li1EffLNS1L_9ScaleType4KindE0ELNS_15FloatRoundStyleE2ESK_EENS1_15EpilogueDefaultEEEEEvvEEEEvNT_6ParamsE)
        .other          _ZN7cutlass13device_kernelINS_4gemm6kernel13GemmUniversalIN4cute5tupleIJiiiiEEENS1_10collective13CollectiveMmaINS1_37MainloopSm90TmaGmmaWarpSpecializedFP8ILi4ENS5_IJNS4_1CILi1EEENSA_ILi2EEESB_EEENS1_32KernelTmaWarpSpecializedPingpongEEENS5_IJNSA_ILi64EEENSA_ILi256EEENSA_ILi32EEEEEENS_12float_e4m3_tENS5_IJlSB_lEEESK_SL_NS4_8TiledMMAINS4_8MMA_AtomIJNS4_4SM904GMMA31MMA_64x256x32_F32E4M3E4M3_SS_TNILNSP_7ScaleInE1ELSR_1EEEEEENS4_6LayoutINS5_IJSB_SB_SB_EEENS5_IJNSA_ILi0EEESW_SW_EEEEENS5_IJNS4_10UnderscoreESZ_SZ_EEEEENS4_23SM90_TMA_LOAD_MULTICASTENS4_14ComposedLayoutINS4_7SwizzleILi1ELi4ELi3EEENS4_18smem_ptr_flag_bitsILi8EEENSU_INS5_IJNSA_ILi8EEESI_EEENS5_IJSI_SB_EEEEEEEvNS4_8identityENS4_13SM90_TMA_LOADES1C_vS1D_EENS_8epilogue10collective6detail29Sm90TmaWarpSpecializedAdapterINS1H_15DefaultEpilogueISK_SL_SL_NS1G_6thread17LinearCombinationISK_Li1EffLNS1L_9ScaleType4KindE0ELNS_15FloatRoundStyleE2ESK_EENS1_15EpilogueDefaultEEEEEvvEEEEvNT_6ParamsE,@"STO_CUDA_ENTRY STV_DEFAULT"
_ZN7cutlass13device_kernelINS_4gemm6kernel13GemmUniversalIN4cute5tupleIJiiiiEEENS1_10collective13CollectiveMmaINS1_37MainloopSm90TmaGmmaWarpSpecializedFP8ILi4ENS5_IJNS4_1CILi1EEENSA_ILi2EEESB_EEENS1_32KernelTmaWarpSpecializedPingpongEEENS5_IJNSA_ILi64EEENSA_ILi256EEENSA_ILi32EEEEEENS_12float_e4m3_tENS5_IJlSB_lEEESK_SL_NS4_8TiledMMAINS4_8MMA_AtomIJNS4_4SM904GMMA31MMA_64x256x32_F32E4M3E4M3_SS_TNILNSP_7ScaleInE1ELSR_1EEEEEENS4_6LayoutINS5_IJSB_SB_SB_EEENS5_IJNSA_ILi0EEESW_SW_EEEEENS5_IJNS4_10UnderscoreESZ_SZ_EEEEENS4_23SM90_TMA_LOAD_MULTICASTENS4_14ComposedLayoutINS4_7SwizzleILi1ELi4ELi3EEENS4_18smem_ptr_flag_bitsILi8EEENSU_INS5_IJNSA_ILi8EEESI_EEENS5_IJSI_SB_EEEEEEEvNS4_8identityENS4_13SM90_TMA_LOADES1C_vS1D_EENS_8epilogue10collective6detail29Sm90TmaWarpSpecializedAdapterINS1H_15DefaultEpilogueISK_SL_SL_NS1G_6thread17LinearCombinationISK_Li1EffLNS1L_9ScaleType4KindE0ELNS_15FloatRoundStyleE2ESK_EENS1_15EpilogueDefaultEEEEEvvEEEEvNT_6ParamsE:
[----:B------:R-:W0:Y:S02]  /*0000*/  LDC R1, c[0x0][0x28] ;  /* 0x00000a00ff017b82 */ /* 0x000e240000000800 */
[----:B0-----:R-:W-:Y:S01]  /*0010*/  VIADD R1, R1, 0xfffffee8 ;  /* 0xfffffee801017836 */ /* 0x001fe20000000000 */
[----:B------:R-:W0:Y:S01]  /*0020*/  S2R R0, SR_TID.X ;  /* 0x0000000000007919 */ /* 0x000e220000002100 */
[----:B------:R-:W-:Y:S01]  /*0030*/  ELECT P0, URZ, PT ;  /* 0x00000000003f782f */ /* 0x000fe20003800000 */
[----:B------:R-:W-:Y:S01]  /*0040*/  BSSY B0, `(.L_x_0) ;  /* 0x0000014000007945 */ /* 0x000fe20003800000 */
[--C-:B0-----:R-:W-:Y:S02]  /*0050*/  SHF.R.U32.HI R3, RZ, 0x5, R0.reuse ;  /* 0x00000005ff037819 */ /* 0x101fe40000011600 */
[----:B------:R-:W-:-:S03]  /*0060*/  SHF.R.U32.HI R4, RZ, 0x7, R0 ;  /* 0x00000007ff047819 */ /* 0x000fc60000011600 */
[----:B------:R-:W0:Y:S02]  /*0070*/  SHFL.IDX PT, R2, R3, RZ, 0x1f ;  /* 0x00001fff03027589 */ /* 0x000e2400000e0000 */
[----:B0-----:R-:W-:Y:S02]  /*0080*/  R2UR UR6, R2 ;  /* 0x00000000020672ca */ /* 0x001fe400000e0000 */
[----:B------:R0:W1:Y:S11]  /*0090*/  SHFL.IDX PT, R2, R4, RZ, 0x1f ;  /* 0x00001fff04027589 */ /* 0x00007600000e0000 */
[----:B------:R-:W-:-:S02]  /*00a0*/  USHF.R.S32.HI UR4, URZ, 0x1f, UR6 ;  /* 0x0000001f3f047899 */ /* 0x000fc40008011406 */
[----:B------:R-:W-:Y:S02]  /*00b0*/  ISETP.NE.OR P0, PT, RZ, UR6, !P0 ;  /* 0x00000006ff007c0c */ /* 0x000fe4000c705670 */
[----:B------:R-:W-:-:S04]  /*00c0*/  ULEA.HI UR4, UR4, UR6, URZ, 0x2 ;  /* 0x0000000604047291 */ /* 0x000fc8000f8f103f */
[----:B------:R-:W-:-:S04]  /*00d0*/  ULOP3.LUT UR4, UR4, 0xfffffffc, URZ, 0xc0, !UPT ;  /* 0xfffffffc04047892 */ /* 0x000fc8000f8ec03f */
[----:B------:R-:W-:-:S03]  /*00e0*/  UIADD3 UR6, UR6, -UR4, URZ ;  /* 0x8000000406067290 */ /* 0x000fc6000fffe03f */
[----:B01----:R-:W-:Y:S09]  /*00f0*/  @P0 BRA `(.L_x_1) ;  /* 0x0000000000200947 */ /* 0x003ff20003800000 */
[----:B------:R-:W-:Y:S02]  /*0100*/  ULDC.64 UR4, c[0x0][0x198] ;  /* 0x0000660000047ab9 */ /* 0x000fe40000000a00 */
[----:B------:R-:W-:Y:S02]  /*0110*/  UIADD3 UR8, UP0, UR4, 0xf0, URZ ;  /* 0x000000f004087890 */ /* 0x000fe4000ff1e03f */
[----:B------:R-:W-:Y:S02]  /*0120*/  UIADD3 UR4, UP1, UR4, 0x1f0, URZ ;  /* 0x000001f004047890 */ /* 0x000fe4000ff3e03f */
[----:B------:R-:W-:Y:S02]  /*0130*/  UIADD3.X UR9, URZ, UR5, URZ, UP0, !UPT ;  /* 0x000000053f097290 */ /* 0x000fe400087fe43f */
[----:B------:R-:W-:-:S07]  /*0140*/  UIADD3.X UR5, URZ, UR5, URZ, UP1, !UPT ;  /* 0x000000053f057290 */ /* 0x000fce0008ffe43f */
[----:B------:R0:W-:Y:S02]  /*0150*/  UTMACCTL.PF [UR8] ;  /* 0x00000000080079b9 */ /* 0x0001e40008040000 */
[----:B------:R0:W-:Y:S02]  /*0160*/  UTMACCTL.PF [UR4] ;  /* 0x00000000040079b9 */ /* 0x0001e40008040000 */
[----:B0-----:R-:W-:Y:S01]  /*0170*/  NOP ;  /* 0x0000000000007918 */ /* 0x001fe20000000000 */
.L_x_1:
[----:B------:R-:W-:Y:S05]  /*0180*/  BSYNC B0 ;  /* 0x0000000000007941 */ /* 0x000fea0003800000 */
.L_x_0:
[----:B------:R-:W0:Y:S01]  /*0190*/  SHFL.IDX PT, R6, R3, RZ, 0x1f ;  /* 0x00001fff03067589 */ /* 0x000e2200000e0000 */
[----:B------:R-:W-:Y:S01]  /*01a0*/  R2UR UR19, R2 ;  /* 0x00000000021372ca */ /* 0x000fe200000e0000 */
[----:B------:R-:W-:Y:S01]  /*01b0*/  UISETP.NE.AND UP0, UPT, UR6, 0x3, UPT ;  /* 0x000000030600788c */ /* 0x000fe2000bf05270 */
[----:B------:R-:W-:-:S03]  /*01c0*/  SHF.R.S32.HI R5, RZ, 0x1f, R0 ;  /* 0x0000001fff057819 */ /* 0x000fc60000011400 */
[----:B------:R-:W-:Y:S01]  /*01d0*/  UISETP.EQ.OR UP0, UPT, UR6, URZ, !UP0 ;  /* 0x0000003f0600728c */ /* 0x000fe2000c702670 */
[----:B------:R-:W-:-:S07]  /*01e0*/  LEA.HI R5, R5, R0, RZ, 0x7 ;  /* 0x0000000005057211 */ /* 0x000fce00078f38ff */
[----:B------:R-:W-:Y:S02]  /*01f0*/  UIADD3 UR16, UR19, -0x1, URZ ;  /* 0xffffffff13107890 */ /* 0x000fe4000fffe03f */
[----:B------:R-:W-:Y:S02]  /*0200*/  UISETP.EQ.AND UP0, UPT, UR19, URZ, UP0 ;  /* 0x0000003f1300728c */ /* 0x000fe40008702270 */
[----:B------:R-:W-:Y:S02]  /*0210*/  UISETP.GE.U32.AND UP1, UPT, UR16, 0x2, UPT ;  /* 0x000000021000788c */ /* 0x000fe4000bf26070 */
[----:B------:R-:W-:Y:S01]  /*0220*/  USEL UR7, URZ, 0x1, !UP0 ;  /* 0x000000013f077887 */ /* 0x000fe2000c000000 */
[----:B0-----:R-:W-:-:S03]  /*0230*/  ISETP.NE.AND P0, PT, R6, RZ, PT ;  /* 0x000000ff0600720c */ /* 0x001fc60003f05270 */
[----:B------:R-:W-:-:S10]  /*0240*/  USEL UR7, UR7, 0x2, UP1 ;  /* 0x0000000207077887 */ /* 0x000fd40008800000 */
[----:B------:R-:W-:Y:S05]  /*0250*/  @P0 BRA `(.L_x_2) ;  /* 0x0000000000580947 */ /* 0x000fea0003800000 */
[----:B------:R-:W0:Y:S01]  /*0260*/  S2UR UR10, SR_CgaCtaId ;  /* 0x00000000000a79c3 */ /* 0x000e220000008800 */
[----:B------:R-:W-:Y:S01]  /*0270*/  UMOV UR4, 0x400 ;  /* 0x0000040000047882 */ /* 0x000fe20000000000 */
[----:B------:R-:W-:Y:S01]  /*0280*/  UMOV UR5, 0x1 ;  /* 0x0000000100057882 */ /* 0x000fe20000000000 */
[----:B------:R-:W-:Y:S01]  /*0290*/  UMOV UR8, 0x2 ;  /* 0x0000000200087882 */ /* 0x000fe20000000000 */
[----:B------:R-:W-:Y:S01]  /*02a0*/  ELECT P0, URZ, PT ;  /* 0x00000000003f782f */ /* 0x000fe20003800000 */
[----:B------:R-:W-:-:S04]  /*02b0*/  UIADD3 UR8, -UR8, 0x100000, URZ ;  /* 0x0010000008087890 */ /* 0x000fc8000fffe13f */
[----:B------:R-:W-:Y:S02]  /*02c0*/  USHF.L.U32 UR9, UR8, 0xb, URZ ;  /* 0x0000000b08097899 */ /* 0x000fe4000800063f */
[----:B------:R-:W-:Y:S02]  /*02d0*/  USHF.L.U32 UR8, UR8, 0x1, URZ ;  /* 0x0000000108087899 */ /* 0x000fe4000800063f */
[----:B0-----:R-:W-:Y:S02]  /*02e0*/  ULEA UR10, UR10, UR4, 0x18 ;  /* 0x000000040a0a7291 */ /* 0x001fe4000f8ec03f */
[----:B------:R-:W-:-:S04]  /*02f0*/  UIADD3 UR4, -UR5, 0x100000, URZ ;  /* 0x0010000005047890 */ /* 0x000fc8000fffe13f */
[----:B------:R-:W-:Y:S02]  /*0300*/  USHF.L.U32 UR5, UR4, 0xb, URZ ;  /* 0x0000000b04057899 */ /* 0x000fe4000800063f */
[----:B------:R-:W-:Y:S01]  /*0310*/  USHF.L.U32 UR4, UR4, 0x1, URZ ;  /* 0x0000000104047899 */ /* 0x000fe2000800063f */
[----:B------:R-:W0:Y:S11]  /*0320*/  FENCE.VIEW.ASYNC.S ;  /* 0x00000000000073c6 */ /* 0x000e360000000000 */
[----:B0-----:R0:W1:Y:S01]  /*0330*/  SYNCS.EXCH.64 URZ, [UR10], UR4 ;  /* 0x000000040a3f75b2 */ /* 0x0010620008000100 */
[----:B------:R0:W2:Y:S01]  /*0340*/  SYNCS.EXCH.64 URZ, [UR10+0x20], UR8 ;  /* 0x000020080a3f75b2 */ /* 0x0000a20008000100 */
[----:B------:R0:W3:Y:S01]  /*0350*/  SYNCS.EXCH.64 URZ, [UR10+0x8], UR4 ;  /* 0x000008040a3f75b2 */ /* 0x0000e20008000100 */
[----:B------:R0:W4:Y:S01]  /*0360*/  SYNCS.EXCH.64 URZ, [UR10+0x28], UR8 ;  /* 0x000028080a3f75b2 */ /* 0x0001220008000100 */
[----:B------:R0:W0:Y:S01]  /*0370*/  SYNCS.EXCH.64 URZ, [UR10+0x10], UR4 ;  /* 0x000010040a3f75b2 */ /* 0x0000220008000100 */
[----:B------:R0:W0:Y:S01]  /*0380*/  SYNCS.EXCH.64 URZ, [UR10+0x30], UR8 ;  /* 0x000030080a3f75b2 */ /* 0x0000220008000100 */
[----:B------:R0:W0:Y:S01]  /*0390*/  SYNCS.EXCH.64 URZ, [UR10+0x18], UR4 ;  /* 0x000018040a3f75b2 */ /* 0x0000220008000100 */
[----:B------:R0:W0:Y:S01]  /*03a0*/  SYNCS.EXCH.64 URZ, [UR10+0x38], UR8 ;  /* 0x000038080a3f75b2 */ /* 0x0000220008000100 */
[----:B------:R-:W-:Y:S01]  /*03b0*/  NOP ;  /* 0x0000000000007918 */ /* 0x000fe20000000000 */
.L_x_2:
[----:B------:R-:W5:Y:S01]  /*03c0*/  SHFL.IDX PT, R11, R3, RZ, 0x1f ;  /* 0x00001fff030b7589 */ /* 0x000f6200000e0000 */
[----:B------:R-:W-:Y:S01]  /*03d0*/  LOP3.LUT R5, R5, 0xffffff80, RZ, 0xc0, !PT ;  /* 0xffffff8005057812 */ /* 0x000fe200078ec0ff */
[----:B------:R-:W1:Y:S01]  /*03e0*/  S2UR UR11, SR_CTAID.X ;  /* 0x00000000000b79c3 */ /* 0x000e620000002500 */
[----:B------:R-:W-:Y:S01]  /*03f0*/  ELECT P0, URZ, PT ;  /* 0x00000000003f782f */ /* 0x000fe20003800000 */
[----:B------:R1:W2:Y:S01]  /*0400*/  SHFL.IDX PT, R10, R3, RZ, 0x1f ;  /* 0x00001fff030a7589 */ /* 0x0002a200000e0000 */
[----:B------:R-:W-:Y:S01]  /*0410*/  ELECT P1, URZ, PT ;  /* 0x00000000003f782f */ /* 0x000fe20003820000 */
[----:B------:R-:W-:Y:S01]  /*0420*/  IMAD.IADD R2, R0, 0x1, -R5 ;  /* 0x0000000100027824 */ /* 0x000fe200078e0a05 */
[----:B0-----:R-:W-:Y:S01]  /*0430*/  ULDC UR4, c[0x0][0x150] ;  /* 0x0000540000047ab9 */ /* 0x001fe20000000800 */
[----:B------:R-:W-:Y:S01]  /*0440*/  SHF.R.S32.HI R9, RZ, 0x1f, R6 ;  /* 0x0000001fff097819 */ /* 0x000fe20000011406 */
[----:B------:R-:W0:Y:S01]  /*0450*/  SHFL.IDX PT, R4, R4, RZ, 0x1f ;  /* 0x00001fff04047589 */ /* 0x000e2200000e0000 */
[----:B------:R-:W3:Y:S01]  /*0460*/  S2UR UR9, SR_CTAID.Y ;  /* 0x00000000000979c3 */ /* 0x000ee20000002600 */
[----:B------:R-:W-:Y:S01]  /*0470*/  SHF.R.S32.HI R7, RZ, 0x1f, R2 ;  /* 0x0000001fff077819 */ /* 0x000fe20000011402 */
[----:B------:R-:W-:Y:S01]  /*0480*/  UMOV UR21, 0x80 ;  /* 0x0000008000157882 */ /* 0x000fe20000000000 */
[----:B------:R-:W-:Y:S01]  /*0490*/  LEA.HI R9, R9, R6, RZ, 0x2 ;  /* 0x0000000609097211 */ /* 0x000fe200078f10ff */
[----:B------:R-:W-:Y:S01]  /*04a0*/  NOP ;  /* 0x0000000000007918 */ /* 0x000fe20000000000 */
[----:B------:R-:W-:Y:S01]  /*04b0*/  LEA.HI R5, R7, R2, RZ, 0x3 ;  /* 0x0000000207057211 */ /* 0x000fe200078f18ff */
[----:B------:R-:W-:Y:S01]  /*04c0*/  NOP ;  /* 0x0000000000007918 */ /* 0x000fe20000000000 */
[----:B------:R-:W-:Y:S01]  /*04d0*/  LOP3.LUT R9, R9, 0x3ffffffc, RZ, 0xc0, !PT ;  /* 0x3ffffffc09097812 */ /* 0x000fe200078ec0ff */
[----:B------:R-:W-:Y:S01]  /*04e0*/  ULDC UR20, c[0x0][0x148] ;  /* 0x0000520000147ab9 */ /* 0x000fe20000000800 */
[--C-:B------:R-:W-:Y:S01]  /*04f0*/  SHF.R.S32.HI R8, RZ, 0x3, R5.reuse ;  /* 0x00000003ff087819 */ /* 0x100fe20000011405 */
[----:B------:R-:W-:Y:S01]  /*0500*/  ULDC UR14, c[0x0][0x144] ;  /* 0x00005100000e7ab9 */ /* 0x000fe20000000800 */
[----:B------:R-:W-:Y:S01]  /*0510*/  SHF.R.S32.HI R5, RZ, 0x1f, R5 ;  /* 0x0000001fff057819 */ /* 0x000fe20000011405 */
[----:B------:R-:W-:Y:S01]  /*0520*/  IMAD.IADD R6, R6, 0x1, -R9 ;  /* 0x0000000106067824 */ /* 0x000fe200078e0a09 */
[----:B------:R-:W-:-:S02]  /*0530*/  ISETP.NE.AND P3, PT, RZ, UR19, PT ;  /* 0x00000013ff007c0c */ /* 0x000fc4000bf65270 */
[----:B-----5:R-:W-:Y:S02]  /*0540*/  ISETP.NE.OR P0, PT, R11, RZ, !P0 ;  /* 0x000000ff0b00720c */ /* 0x020fe40004705670 */
[----:B------:R-:W-:Y:S02]  /*0550*/  LEA.HI R5, R5, R8, RZ, 0x2 ;  /* 0x0000000805057211 */ /* 0x000fe400078f10ff */
[----:B-1----:R-:W-:Y:S02]  /*0560*/  I2FP.F32.U32 R3, UR11 ;  /* 0x0000000b00037c45 */ /* 0x002fe40008201000 */
[----:B------:R-:W-:Y:S02]  /*0570*/  LOP3.LUT R5, R5, 0xfffffffc, RZ, 0xc0, !PT ;  /* 0xfffffffc05057812 */ /* 0x000fe400078ec0ff */
[----:B--2---:R-:W-:Y:S01]  /*0580*/  ISETP.NE.OR P1, PT, R10, RZ, !P1 ;  /* 0x000000ff0a00720c */ /* 0x004fe20004f25670 */
[----:B------:R-:W-:Y:S01]  /*0590*/  FMUL R3, R3, UR4 ;  /* 0x0000000403037c20 */ /* 0x000fe20008400000 */
[----:B------:R-:W-:Y:S01]  /*05a0*/  ULDC UR4, c[0x0][0x154] ;  /* 0x0000550000047ab9 */ /* 0x000fe20000000800 */
[----:B------:R-:W-:Y:S01]  /*05b0*/  IMAD.IADD R5, R8, 0x1, -R5 ;  /* 0x0000000108057824 */ /* 0x000fe200078e0a05 */
[----:B---3--:R-:W-:Y:S01]  /*05c0*/  I2FP.F32.U32 R8, UR9 ;  /* 0x0000000900087c45 */ /* 0x008fe20008201000 */
[----:B------:R-:W-:Y:S01]  /*05d0*/  VOTEU.ALL UP2, P0 ;  /* 0x00000000003f7886 */ /* 0x000fe20000040000 */
[----:B------:R-:W-:Y:S01]  /*05e0*/  VOTEU.ALL UP0, P0 ;  /* 0x00000000003f7886 */ /* 0x000fe20000000000 */
[----:B------:R-:W1:Y:S01]  /*05f0*/  F2I.U32.TRUNC.NTZ R3, R3 ;  /* 0x0000000300037305 */ /* 0x000e62000020f000 */
[----:B------:R-:W-:-:S02]  /*0600*/  IMAD R5, R6, 0x4, R5 ;  /* 0x0000000406057824 */ /* 0x000fc400078e0205 */
[----:B------:R-:W-:Y:S01]  /*0610*/  FMUL R8, R8, UR4 ;  /* 0x0000000408087c20 */ /* 0x000fe20008400000 */
[----:B------:R-:W2:Y:S01]  /*0620*/  @!UP2 S2UR UR13, SR_CgaCtaId ;  /* 0x00000000000da9c3 */ /* 0x000ea20000008800 */
[----:B------:R-:W-:Y:S01]  /*0630*/  UMOV UR4, 0x20 ;  /* 0x0000002000047882 */ /* 0x000fe20000000000 */
[----:B------:R-:W-:Y:S01]  /*0640*/  IMAD.SHL.U32 R6, R5, 0x4, RZ ;  /* 0x0000000405067824 */ /* 0x000fe200078e00ff */
[----:B------:R-:W-:Y:S01]  /*0650*/  VOTEU.ALL UP3, P1 ;  /* 0x00000000003f7886 */ /* 0x000fe20000860000 */
[----:B------:R-:W-:Y:S01]  /*0660*/  @!UP2 UMOV UR12, 0x400 ;  /* 0x00000400000ca882 */ /* 0x000fe20000000000 */
[----:B------:R-:W3:Y:S01]  /*0670*/  F2I.U32.TRUNC.NTZ R8, R8 ;  /* 0x0000000800087305 */ /* 0x000ee2000020f000 */
[----:B------:R-:W-:-:S04]  /*0680*/  @!UP2 UIADD3 UR4, -UR4, 0x100000, URZ ;  /* 0x001000000404a890 */ /* 0x000fc8000fffe13f */
[----:B------:R-:W-:Y:S02]  /*0690*/  @!UP2 USHF.L.U32 UR5, UR4, 0xb, URZ ;  /* 0x0000000b0405a899 */ /* 0x000fe4000800063f */
[----:B------:R-:W-:Y:S01]  /*06a0*/  @!UP2 USHF.L.U32 UR4, UR4, 0x1, URZ ;  /* 0x000000010404a899 */ /* 0x000fe2000800063f */
[----:B------:R-:W-:Y:S01]  /*06b0*/  LOP3.LUT R12, R5, 0xc, R6, 0x78, !PT ;  /* 0x0000000c050c7812 */ /* 0x000fe200078e7806 */
[----:B------:R-:W5:Y:S01]  /*06c0*/  @!UP3 S2UR UR18, SR_CgaCtaId ;  /* 0x000000000012b9c3 */ /* 0x000f620000008800 */
[----:B------:R-:W-:Y:S01]  /*06d0*/  @!UP3 UMOV UR17, 0x400 ;  /* 0x000004000011b882 */ /* 0x000fe20000000000 */
[----:B------:R-:W-:Y:S01]  /*06e0*/  VOTEU.ALL UP1, P0 ;  /* 0x00000000003f7886 */ /* 0x000fe20000020000 */
[----:B------:R-:W-:Y:S01]  /*06f0*/  VOTEU.ALL UP4, P1 ;  /* 0x00000000003f7886 */ /* 0x000fe20000880000 */
[----:B-1----:R-:W-:Y:S01]  /*0700*/  R2UR UR8, R3 ;  /* 0x00000000030872ca */ /* 0x002fe200000e0000 */
[----:B------:R1:W-:Y:S01]  /*0710*/  STL [R1+0x7c], R12 ;  /* 0x00007c0c01007387 */ /* 0x0003e20000100800 */
[----:B------:R-:W-:Y:S01]  /*0720*/  VOTEU.ALL UP5, P1 ;  /* 0x00000000003f7886 */ /* 0x000fe200008a0000 */
[----:B------:R-:W-:Y:S01]  /*0730*/  LOP3.LUT P0, RZ, R2, 0x7, RZ, 0xc0, !PT ;  /* 0x0000000702ff7812 */ /* 0x000fe2000780c0ff */
[----:B------:R-:W4:Y:S03]  /*0740*/  LDC R3, c[0x0][0x140] ;  /* 0x00005000ff037b82 */ /* 0x000f260000000800 */
[----:B------:R-:W-:-:S02]  /*0750*/  ISETP.LT.U32.AND P0, PT, R12, 0x2, !P0 ;  /* 0x000000020c00780c */ /* 0x000fc40004701070 */
[----:B---3--:R-:W-:Y:S01]  /*0760*/  R2UR UR10, R8 ;  /* 0x00000000080a72ca */ /* 0x008fe200000e0000 */
[----:B--2---:R-:W-:Y:S02]  /*0770*/  @!UP2 ULEA UR15, UR13, UR12, 0x18 ;  /* 0x0000000c0d0fa291 */ /* 0x004fe4000f8ec03f */
[----:B------:R-:W-:-:S04]  /*0780*/  @!UP3 UIADD3 UR12, -UR21, 0x100000, URZ ;  /* 0x00100000150cb890 */ /* 0x000fc8000fffe13f */
[----:B------:R-:W-:Y:S02]  /*0790*/  @!UP3 USHF.L.U32 UR13, UR12, 0xb, URZ ;  /* 0x0000000b0c0db899 */ /* 0x000fe4000800063f */
[----:B------:R-:W-:Y:S02]  /*07a0*/  @!UP3 USHF.L.U32 UR12, UR12, 0x1, URZ ;  /* 0x000000010c0cb899 */ /* 0x000fe4000800063f */
[----:B------:R-:W-:Y:S01]  /*07b0*/  UIADD3 UR8, -UR8, URZ, URZ ;  /* 0x0000003f08087290 */ /* 0x000fe2000fffe13f */
[----:B------:R-:W-:Y:S01]  /*07c0*/  VOTEU.ALL UP2, P1 ;  /* 0x00000000003f7886 */ /* 0x000fe20000840000 */
[----:B-----5:R-:W-:Y:S02]  /*07d0*/  @!UP3 ULEA UR17, UR18, UR17, 0x18 ;  /* 0x000000111211b291 */ /* 0x020fe4000f8ec03f */
[----:B------:R-:W-:Y:S01]  /*07e0*/  UIADD3 UR10, -UR10, URZ, URZ ;  /* 0x0000003f0a0a7290 */ /* 0x000fe2000fffe13f */
[----:B------:R-:W2:Y:S02]  /*07f0*/  FENCE.VIEW.ASYNC.S ;  /* 0x00000000000073c6 */ /* 0x000ea40000000000 */
[----:B--2---:R-:W2:Y:S01]  /*0800*/  @!UP0 SYNCS.EXCH.64 URZ, [UR15+0x70], UR4 ;  /* 0x000070040f3f85b2 */ /* 0x004ea20008000100 */
[----:B------:R-:W-:Y:S01]  /*0810*/  VOTEU.ALL UP3, P1 ;  /* 0x00000000003f7886 */ /* 0x000fe20000860000 */
[----:B------:R-:W-:Y:S01]  /*0820*/  UIMAD UR8, UR14, UR8, UR11 ;  /* 0x000000080e0872a4 */ /* 0x000fe2000f8e020b */
[----:B----4-:R-:W-:Y:S01]  /*0830*/  ISETP.EQ.U32.AND P2, PT, R3, 0x1, PT ;  /* 0x000000010300780c */ /* 0x010fe20003f42070 */
[----:B------:R3:W4:Y:S01]  /*0840*/  @!UP1 SYNCS.EXCH.64 URZ, [UR15+0x78], UR4 ;  /* 0x000078040f3f95b2 */ /* 0x0007220008000100 */
[----:B------:R-:W-:Y:S01]  /*0850*/  NOP ;  /* 0x0000000000007918 */ /* 0x000fe20000000000 */
[----:B---3--:R-:W-:Y:S01]  /*0860*/  UIMAD UR4, UR20, UR10, UR9 ;  /* 0x0000000a140472a4 */ /* 0x008fe2000f8e0209 */
[----:B------:R-:W3:Y:S05]  /*0870*/  @!UP2 SYNCS.EXCH.64 URZ, [UR17+0x50], UR12 ;  /* 0x0000500c113fa5b2 */ /* 0x000eea0008000100 */
[----:B------:R-:W-:-:S04]  /*0880*/  ISETP.NE.AND P1, PT, R12, UR4, PT ;  /* 0x000000040c007c0c */ /* 0x000fc8000bf25270 */
[----:B------:R-:W-:-:S04]  /*0890*/  ISETP.EQ.OR P1, PT, RZ, UR8, !P1 ;  /* 0x00000008ff007c0c */ /* 0x000fc8000cf22670 */
[----:B------:R-:W-:Y:S01]  /*08a0*/  PLOP3.LUT P0, PT, P0, P1, PT, 0x80, 0x0 ;  /* 0x000000000000781c */ /* 0x000fe20000703070 */
[----:B------:R-:W1:Y:S01]  /*08b0*/  @!UP3 SYNCS.EXCH.64 URZ, [UR17+0x58], UR12 ;  /* 0x0000580c113fb5b2 */ /* 0x000e620008000100 */
[----:B------:R-:W1:Y:S01]  /*08c0*/  @!UP4 SYNCS.EXCH.64 URZ, [UR17+0x60], UR12 ;  /* 0x0000600c113fc5b2 */ /* 0x000e620008000100 */
[----:B------:R0:W1:Y:S01]  /*08d0*/  @!UP5 SYNCS.EXCH.64 URZ, [UR17+0x68], UR12 ;  /* 0x0000680c113fd5b2 */ /* 0x0000620008000100 */
[----:B------:R-:W-:Y:S01]  /*08e0*/  NOP ;  /* 0x0000000000007918 */ /* 0x000fe20000000000 */
[----:B0-----:R-:W-:Y:S01]  /*08f0*/  R2UR UR17, R4 ;  /* 0x00000000041172ca */ /* 0x001fe200000e0000 */
[----:B--2---:R-:W-:-:S14]  /*0900*/  @!P2 BRA `(.L_x_3) ;  /* 0x000000000008a947 */ /* 0x004fdc0003800000 */
[----:B-1-34-:R-:W-:Y:S01]  /*0910*/  UCGABAR_ARV ;  /* 0x00000000000079c7 */ /* 0x01afe20008000000 */
[----:B------:R-:W-:Y:S05]  /*0920*/  BRA `(.L_x_4) ;  /* 0x0000000000047947 */ /* 0x000fea0003800000 */
.L_x_3:
[----:B-1-34-:R-:W-:Y:S01]  /*0930*/  NOP ;  /* 0x0000000000007918 */ /* 0x01afe20000000000 */
.L_x_4:
[----:B------:R-:W-:Y:S01]  /*0940*/  ULDC.64 UR4, c[0x0][0x598] ;  /* 0x0001660000047ab9 */ /* 0x000fe20000000a00 */
[----:B------:R-:W-:Y:S01]  /*0950*/  ULDC.64 UR22, c[0x0][0x208] ;  /* 0x0000820000167ab9 */ /* 0x000fe20000000a00 */
[----:B------:R-:W-:-:S04]  /*0960*/  ISETP.NE.U32.AND P1, PT, RZ, UR4, PT ;  /* 0x00000004ff007c0c */ /* 0x000fc8000bf25070 */
[----:B------:R-:W-:-:S13]  /*0970*/  ISETP.NE.AND.EX P1, PT, RZ, UR5, PT, P1 ;  /* 0x00000005ff007c0c */ /* 0x000fda000bf25310 */
[----:B------:R-:W-:Y:S05]  /*0980*/  @!P1 BRA `(.L_x_5) ;  /* 0x0000000000209947 */ /* 0x000fea0003800000 */
[----:B------:R-:W0:Y:S02]  /*0990*/  LDC.64 R4, c[0x0][0x598] ;  /* 0x00016600ff047b82 */ /* 0x000e240000000a00 */
[----:B0-----:R-:W2:Y:S02]  /*09a0*/  LDG.E.64 R4, desc[UR22][R4.64] ;  /* 0x0000001604047981 */ /* 0x001ea4000c1e1b00 */
[----:B--2---:R-:W-:-:S04]  /*09b0*/  ISETP.NE.U32.AND P1, PT, R4, RZ, PT ;  /* 0x000000ff0400720c */ /* 0x004fc80003f25070 */
[----:B------:R-:W-:-:S13]  /*09c0*/  ISETP.NE.AND.EX P1, PT, R5, RZ, PT, P1 ;  /* 0x000000ff0500720c */ /* 0x000fda0003f25310 */
[----:B------:R-:W-:Y:S05]  /*09d0*/  @!P1 BRA `(.L_x_5) ;  /* 0x00000000000c9947 */ /* 0x000fea0003800000 */
[----:B------:R-:W2:Y:S02]  /*09e0*/  LD.E R4, desc[UR22][R4.64] ;  /* 0x0000001604047980 */ /* 0x000ea4000c101900 */
[----:B--2---:R-:W-:Y:S01]  /*09f0*/  R2UR UR28, R4 ;  /* 0x00000000041c72ca */ /* 0x004fe200000e0000 */
[----:B------:R-:W-:-:S14]  /*0a00*/  BRA `(.L_x_6) ;  /* 0x0000000000247947 */ /* 0x000fdc0003800000 */
.L_x_5:
[----:B------:R-:W-:Y:S02]  /*0a10*/  ULDC.64 UR4, c[0x0][0x588] ;  /* 0x0001620000047ab9 */ /* 0x000fe40000000a00 */
[----:B------:R-:W-:-:S04]  /*0a20*/  ISETP.NE.U32.AND P1, PT, RZ, UR4, PT ;  /* 0x00000004ff007c0c */ /* 0x000fc8000bf25070 */
[----:B------:R-:W-:-:S13]  /*0a30*/  ISETP.NE.AND.EX P1, PT, RZ, UR5, PT, P1 ;  /* 0x00000005ff007c0c */ /* 0x000fda000bf25310 */
[----:B------:R-:W-:Y:S05]  /*0a40*/  @!P1 BRA `(.L_x_7) ;  /* 0x0000000000109947 */ /* 0x000fea0003800000 */
[----:B------:R-:W0:Y:S02]  /*0a50*/  LDC.64 R4, c[0x0][0x588] ;  /* 0x00016200ff047b82 */ /* 0x000e240000000a00 */
[----:B0-----:R-:W2:Y:S02]  /*0a60*/  LDG.E R4, desc[UR22][R4.64] ;  /* 0x0000001604047981 */ /* 0x001ea4000c1e1900 */
[----:B--2---:R-:W-:Y:S01]  /*0a70*/  R2UR UR28, R4 ;  /* 0x00000000041c72ca */ /* 0x004fe200000e0000 */
[----:B------:R-:W-:-:S14]  /*0a80*/  BRA `(.L_x_6) ;  /* 0x0000000000047947 */ /* 0x000fdc0003800000 */
.L_x_7:
[----:B------:R-:W-:-:S05]  /*0a90*/  ULDC UR28, c[0x0][0x580] ;  /* 0x00016000001c7ab9 */ /* 0x000fca0000000800 */
.L_x_6:
[----:B------:R-:W-:Y:S02]  /*0aa0*/  ULDC.64 UR4, c[0x0][0x5a0] ;  /* 0x0001680000047ab9 */ /* 0x000fe40000000a00 */
        /* <DEDUP_REMOVED lines=11> */
.L_x_8:
        /* <DEDUP_REMOVED lines=8> */
.L_x_10:
[----:B------:R-:W-:-:S05]  /*0be0*/  ULDC UR27, c[0x0][0x584] ;  /* 0x00016100001b7ab9 */ /* 0x000fca0000000800 */
.L_x_9:
[----:B------:R-:W-:Y:S01]  /*0bf0*/  ULDC UR4, c[0x0][0x65c] ;  /* 0x0001970000047ab9 */ /* 0x000fe20000000800 */
[----:B------:R-:W0:Y:S01]  /*0c00*/  LDC.64 R4, c[0x0][0x650] ;  /* 0x00019400ff047b82 */ /* 0x000e220000000a00 */
[----:B------:R-:W-:Y:S01]  /*0c10*/  UISETP.NE.AND UP2, UPT, UR4, 0x1, UPT ;  /* 0x000000010400788c */ /* 0x000fe2000bf45270 */
[----:B------:R-:W-:Y:S01]  /*0c20*/  IMAD.MOV.U32 R6, RZ, RZ, -0x1 ;  /* 0xffffffffff067424 */ /* 0x000fe200078e00ff */
[----:B------:R-:W-:Y:S01]  /*0c30*/  UISETP.NE.AND UP0, UPT, UR19, 0x2, UPT ;  /* 0x000000021300788c */ /* 0x000fe2000bf05270 */
[----:B------:R-:W-:-:S08]  /*0c40*/  PRMT R3, RZ, 0x7610, R3 ;  /* 0x00007610ff037816 */ /* 0x000fd00000000003 */
[----:B------:R-:W-:Y:S01]  /*0c50*/  @UP2 ULDC UR14, c[0x0][0x10] ;  /* 0x00000400000e2ab9 */ /* 0x000fe20000000800 */
[----:B------:R-:W-:Y:S01]  /*0c60*/  @UP2 UMOV UR4, UR9 ;  /* 0x0000000900042c82 */ /* 0x000fe20008000000 */
[----:B------:R-:W-:Y:S01]  /*0c70*/  @UP2 UMOV UR5, URZ ;  /* 0x0000003f00052c82 */ /* 0x000fe20008000000 */
[----:B------:R-:W-:Y:S01]  /*0c80*/  @!UP2 ULDC UR18, c[0x0][0xc] ;  /* 0x000003000012aab9 */ /* 0x000fe20000000800 */
[----:B------:R-:W-:Y:S01]  /*0c90*/  @UP2 UIMAD.WIDE.U32 UR14, UR11, UR14, UR4 ;  /* 0x0000000e0b0e22a5 */ /* 0x000fe2000f8e0004 */
[----:B------:R-:W-:Y:S02]  /*0ca0*/  ULDC UR12, c[0x0][0xc] ;  /* 0x00000300000c7ab9 */ /* 0x000fe40000000800 */
[----:B------:R-:W-:Y:S01]  /*0cb0*/  @UP2 UMOV UR4, URZ ;  /* 0x0000003f00042c82 */ /* 0x000fe20008000000 */
[----:B------:R-:W-:Y:S01]  /*0cc0*/  UMOV UR5, URZ ;  /* 0x0000003f00057c82 */ /* 0x000fe20008000000 */
[----:B------:R-:W-:Y:S01]  /*0cd0*/  @UP2 UIADD3 UR15, UR15, UR4, URZ ;  /* 0x000000040f0f2290 */ /* 0x000fe2000fffe03f */
[----:B------:R-:W-:-:S02]  /*0ce0*/  ULDC UR13, c[0x0][0x10] ;  /* 0x00000400000d7ab9 */ /* 0x000fc40000000800 */
[----:B------:R-:W-:Y:S01]  /*0cf0*/  UMOV UR4, UR11 ;  /* 0x0000000b00047c82 */ /* 0x000fe20008000000 */
[----:B------:R-:W-:Y:S02]  /*0d00*/  UIMAD.WIDE.U32 UR12, UR12, UR13, URZ ;  /* 0x0000000d0c0c72a5 */ /* 0x000fe4000f8e003f */
[----:B------:R-:W-:Y:S01]  /*0d10*/  @!UP2 UIMAD.WIDE.U32 UR4, UR9, UR18, UR4 ;  /* 0x000000120904a2a5 */ /* 0x000fe2000f8e0004 */
[----:B------:R-:W-:Y:S02]  /*0d20*/  ULDC UR11, c[0x0][0x14] ;  /* 0x00000500000b7ab9 */ /* 0x000fe40000000800 */
[----:B------:R-:W-:Y:S02]  /*0d30*/  UIMAD.WIDE.U32 UR24, UR12, UR11, URZ ;  /* 0x0000000b0c1872a5 */ /* 0x000fe4000f8e003f */
[----:B------:R-:W-:Y:S02]  /*0d40*/  UIMAD UR13, UR13, UR11, URZ ;  /* 0x0000000b0d0d72a4 */ /* 0x000fe4000f8e023f */
[----:B------:R-:W-:Y:S01]  /*0d50*/  @!UP2 UMOV UR14, UR4 ;  /* 0x00000004000eac82 */ /* 0x000fe20008000000 */
[----:B------:R-:W-:Y:S01]  /*0d60*/  @!UP2 UMOV UR15, UR5 ;  /* 0x00000005000fac82 */ /* 0x000fe20008000000 */
[----:B------:R-:W-:-:S02]  /*0d70*/  UIADD3 UR13, UR25, UR13, URZ ;  /* 0x0000000d190d7290 */ /* 0x000fc4000fffe03f */
[----:B------:R-:W-:-:S04]  /*0d80*/  UIADD3 UR4, UP1, UR14, UR24, URZ ;  /* 0x000000180e047290 */ /* 0x000fc8000ff3e03f */
[----:B------:R-:W-:Y:S02]  /*0d90*/  UIADD3.X UR5, UR15, UR13, URZ, UP1, !UPT ;  /* 0x0000000d0f057290 */ /* 0x000fe40008ffe43f */
[----:B------:R-:W-:Y:S02]  /*0da0*/  USEL UR4, UR4, UR14, !UP0 ;  /* 0x0000000e04047287 */ /* 0x000fe4000c000000 */
[----:B------:R-:W-:-:S04]  /*0db0*/  USEL UR5, UR5, UR15, !UP0 ;  /* 0x0000000f05057287 */ /* 0x000fc8000c000000 */
[----:B0-----:R-:W-:Y:S02]  /*0dc0*/  ISETP.LE.U32.AND P1, PT, R4, UR4, PT ;  /* 0x0000000404007c0c */ /* 0x001fe4000bf23070 */
[----:B------:R-:W-:-:S05]  /*0dd0*/  IMAD.U32 R4, RZ, RZ, UR5 ;  /* 0x00000005ff047e24 */ /* 0x000fca000f8e00ff */
[----:B------:R-:W-:Y:S01]  /*0de0*/  ISETP.GE.U32.AND.EX P1, PT, R4, R5, PT, P1 ;  /* 0x000000050400720c */ /* 0x000fe20003f26110 */
[----:B------:R-:W-:Y:S02]  /*0df0*/  IMAD.MOV.U32 R5, RZ, RZ, -0x1 ;  /* 0xffffffffff057424 */ /* 0x000fe400078e00ff */
[----:B------:R-:W-:-:S03]  /*0e00*/  IMAD.MOV.U32 R4, RZ, RZ, -0x1 ;  /* 0xffffffffff047424 */ /* 0x000fc600078e00ff */
[----:B------:R0:W-:Y:S04]  /*0e10*/  STL [R1+0x88], R5 ;  /* 0x0000880501007387 */ /* 0x0001e80000100800 */
[----:B------:R1:W-:Y:S04]  /*0e20*/  STL [R1+0x8c], R4 ;  /* 0x00008c0401007387 */ /* 0x0003e80000100800 */
[----:B------:R2:W-:Y:S01]  /*0e30*/  STL [R1+0x78], R6 ;  /* 0x0000780601007387 */ /* 0x0005e20000100800 */
[----:B0-----:R-:W-:Y:S02]  /*0e40*/  IMAD.U32 R5, RZ, RZ, UR4 ;  /* 0x00000004ff057e24 */ /* 0x001fe4000f8e00ff */
[----:B-1----:R-:W-:-:S05]  /*0e50*/  IMAD.U32 R4, RZ, RZ, UR5 ;  /* 0x00000005ff047e24 */ /* 0x002fca000f8e00ff */
[----:B------:R2:W-:Y:S04]  /*0e60*/  STL [R1+0x80], R4 ;  /* 0x0000800401007387 */ /* 0x0005e80000100800 */
[----:B------:R2:W-:Y:S01]  /*0e70*/  STL [R1+0x84], R5 ;  /* 0x0000840501007387 */ /* 0x0005e20000100800 */
[----:B------:R-:W-:Y:S05]  /*0e80*/  @P1 BRA `(.L_x_11) ;  /* 0x0000000400541947 */ /* 0x000fea0003800000 */
[----:B------:R-:W-:Y:S01]  /*0e90*/  ULDC.64 UR30, c[0x0][0x628] ;  /* 0x00018a00001e7ab9 */ /* 0x000fe20000000a00 */
[C---:B------:R-:W-:Y:S01]  /*0ea0*/  R2UR UR26, R5.reuse ;  /* 0x00000000051a72ca */ /* 0x040fe200000e0000 */
[----:B------:R-:W-:Y:S01]  /*0eb0*/  ULDC UR21, c[0x0][0x630] ;  /* 0x00018c0000157ab9 */ /* 0x000fe20000000800 */
[----:B------:R-:W-:Y:S02]  /*0ec0*/  ISETP.NE.U32.AND P1, PT, RZ, UR30, PT ;  /* 0x0000001eff007c0c */ /* 0x000fe4000bf25070 */
[----:B------:R-:W-:Y:S02]  /*0ed0*/  R2UR UR4, R5 ;  /* 0x00000000050472ca */ /* 0x000fe400000e0000 */
[----:B------:R-:W-:Y:S02]  /*0ee0*/  ISETP.NE.AND.EX P1, PT, RZ, UR31, PT, P1 ;  /* 0x0000001fff007c0c */ /* 0x000fe4000bf25310 */
[----:B------:R-:W-:-:S11]  /*0ef0*/  R2UR UR5, R4 ;  /* 0x00000000040572ca */ /* 0x000fd600000e0000 */
[----:B------:R-:W-:Y:S05]  /*0f00*/  @!P1 BRA `(.L_x_12) ;  /* 0x0000000000309947 */ /* 0x000fea0003800000 */
[----:B------:R-:W-:Y:S01]  /*0f10*/  R2UR UR4, R5 ;  /* 0x00000000050472ca */ /* 0x000fe200000e0000 */
[----:B------:R-:W-:Y:S01]  /*0f20*/  ULDC UR11, c[0x0][0x634] ;  /* 0x00018d00000b7ab9 */ /* 0x000fe20000000800 */
[----:B------:R-:W-:-:S11]  /*0f30*/  R2UR UR12, R4 ;  /* 0x00000000040c72ca */ /* 0x000fd600000e0000 */
[----:B------:R-:W-:-:S04]  /*0f40*/  UIADD3 UR11, UP1, UR4, UR11, URZ ;  /* 0x0000000b040b7290 */ /* 0x000fc8000ff3e03f */
[----:B------:R-:W-:-:S04]  /*0f50*/  UIADD3.X UR12, URZ, UR12, URZ, UP1, !UPT ;  /* 0x0000000c3f0c7290 */ /* 0x000fc80008ffe43f */
[----:B------:R-:W-:-:S04]  /*0f60*/  UIMAD.WIDE.U32 UR4, UR12, UR30, URZ ;  /* 0x0000001e0c0472a5 */ /* 0x000fc8000f8e003f */
[----:B------:R-:W-:Y:S02]  /*0f70*/  UIMAD.WIDE.U32 UR14, UP1, UR11, UR31, UR4 ;  /* 0x0000001f0b0e72a5 */ /* 0x000fe4000f820004 */
[----:B------:R-:W-:Y:S02]  /*0f80*/  UIMAD.WIDE.U32 UR4, UR11, UR30, URZ ;  /* 0x0000001e0b0472a5 */ /* 0x000fe4000f8e003f */
[----:B------:R-:W-:Y:S02]  /*0f90*/  UIADD3.X UR19, URZ, URZ, URZ, UP1, !UPT ;  /* 0x0000003f3f137290 */ /* 0x000fe40008ffe43f */
[----:B------:R-:W-:Y:S01]  /*0fa0*/  UIADD3 URZ, UP1, UR5, UR14, URZ ;  /* 0x0000000e053f7290 */ /* 0x000fe2000ff3e03f */
[----:B------:R-:W-:-:S03]  /*0fb0*/  UMOV UR18, UR15 ;  /* 0x0000000f00127c82 */ /* 0x000fc60008000000 */
[----:B------:R-:W-:-:S12]  /*0fc0*/  UIMAD.WIDE.U32.X UR4, UR12, UR31, UR18, UP1 ;  /* 0x0000001f0c0472a5 */ /* 0x000fd800088e0412 */
.L_x_12:
[----:B------:R-:W-:Y:S01]  /*0fd0*/  USHF.R.U64 UR4, UR4, UR21, UR5 ;  /* 0x0000001504047299 */ /* 0x000fe20008001205 */
[----:B------:R-:W-:Y:S01]  /*0fe0*/  R2UR UR15, R4 ;  /* 0x00000000040f72ca */ /* 0x000fe200000e0000 */
[----:B------:R-:W-:Y:S02]  /*0ff0*/  USHF.R.U32.HI UR5, URZ, UR21, UR5 ;  /* 0x000000153f057299 */ /* 0x000fe40008011605 */
[----:B------:R-:W-:Y:S01]  /*1000*/  UIADD3 UR12, UP1, URZ, -UR4, URZ ;  /* 0x800000043f0c7290 */ /* 0x000fe2000ff3e03f */
[----:B------:R-:W-:Y:S01]  /*1010*/  ULDC.64 UR18, c[0x0][0x620] ;  /* 0x0001880000127ab9 */ /* 0x000fe20000000a00 */
[----:B------:R-:W-:Y:S02]  /*1020*/  UMOV UR14, UR26 ;  /* 0x0000001a000e7c82 */ /* 0x000fe40008000000 */
[----:B------:R-:W-:Y:S01]  /*1030*/  UIADD3.X UR5, URZ, ~UR5, URZ, UP1, !UPT ;  /* 0x800000053f057290 */ /* 0x000fe20008ffe43f */
[----:B------:R-:W-:Y:S01]  /*1040*/  ULDC UR11, c[0x0][0x618] ;  /* 0x00018600000b7ab9 */ /* 0x000fe20000000800 */
[----:B------:R-:W-:-:S02]  /*1050*/  @UP2 UIMAD UR8, UR20, UR10, UR9 ;  /* 0x0000000a140822a4 */ /* 0x000fc4000f8e0209 */
[----:B------:R-:W-:Y:S02]  /*1060*/  UIMAD UR5, UR5, UR18, URZ ;  /* 0x00000012050572a4 */ /* 0x000fe4000f8e023f */
[----:B------:R-:W-:Y:S02]  /*1070*/  UIMAD.WIDE.U32 UR14, UR12, UR18, UR14 ;  /* 0x000000120c0e72a5 */ /* 0x000fe4000f8e000e */
[----:B------:R-:W-:Y:S01]  /*1080*/  UIMAD UR12, UR12, UR19, UR5 ;  /* 0x000000130c0c72a4 */ /* 0x000fe2000f8e0205 */
[----:B------:R-:W-:Y:S01]  /*1090*/  ULDC UR18, c[0x0][0x608] ;  /* 0x0001820000127ab9 */ /* 0x000fe20000000800 */
[----:B------:R-:W-:Y:S02]  /*10a0*/  ULDC UR31, c[0x0][0x658] ;  /* 0x00019600001f7ab9 */ /* 0x000fe40000000800 */
[----:B------:R-:W-:Y:S01]  /*10b0*/  UIADD3 UR12, UR15, UR12, URZ ;  /* 0x0000000c0f0c7290 */ /* 0x000fe2000fffe03f */
[----:B------:R-:W-:Y:S01]  /*10c0*/  UMOV UR9, 0xffffffff ;  /* 0xffffffff00097882 */ /* 0x000fe20000000000 */
[----:B------:R-:W-:-:S02]  /*10d0*/  ULDC UR5, c[0x0][0x600] ;  /* 0x0001800000057ab9 */ /* 0x000fc40000000800 */
[----:B------:R-:W-:Y:S02]  /*10e0*/  USHF.R.U64 UR30, UR14, UR11, UR12 ;  /* 0x0000000b0e1e7299 */ /* 0x000fe4000800120c */
[----:B------:R-:W-:Y:S02]  /*10f0*/  USHF.R.U32.HI UR12, URZ, UR11, UR12 ;  /* 0x0000000b3f0c7299 */ /* 0x000fe4000801160c */
[----:B------:R-:W-:Y:S01]  /*1100*/  USHF.L.U32 UR9, UR9, UR31, URZ ;  /* 0x0000001f09097299 */ /* 0x000fe2000800063f */
[----:B------:R-:W-:Y:S01]  /*1110*/  ULDC.64 UR10, c[0x0][0x640] ;  /* 0x00019000000a7ab9 */ /* 0x000fe20000000a00 */
[----:B------:R-:W-:Y:S01]  /*1120*/  USHF.R.U64 UR35, UR30, UR18, UR12 ;  /* 0x000000121e237299 */ /* 0x000fe2000800120c */
[----:B------:R-:W-:Y:S01]  /*1130*/  ISETP.NE.U32.AND P1, PT, RZ, UR10, PT ;  /* 0x0000000aff007c0c */ /* 0x000fe2000bf25070 */
[----:B------:R-:W-:Y:S02]  /*1140*/  USHF.R.U32.HI UR12, URZ, UR18, UR12 ;  /* 0x000000123f0c7299 */ /* 0x000fe4000801160c */
[----:B------:R-:W-:Y:S01]  /*1150*/  UIADD3 UR29, UR5, -0x1, URZ ;  /* 0xffffffff051d7890 */ /* 0x000fe2000fffe03f */
[----:B------:R-:W-:Y:S01]  /*1160*/  ISETP.NE.AND.EX P1, PT, RZ, UR11, PT, P1 ;  /* 0x0000000bff007c0c */ /* 0x000fe2000bf25310 */
[----:B------:R-:W-:-:S02]  /*1170*/  USHF.R.U64 UR36, UR35, UR31, UR12 ;  /* 0x0000001f23247299 */ /* 0x000fc4000800120c */
[----:B------:R-:W-:Y:S02]  /*1180*/  USHF.R.U32.HI UR14, URZ, UR31, UR12 ;  /* 0x0000001f3f0e7299 */ /* 0x000fe4000801160c */
[----:B------:R-:W-:Y:S01]  /*1190*/  ULOP3.LUT UR12, URZ, UR9, URZ, 0x33, !UPT ;  /* 0x000000093f0c7292 */ /* 0x000fe2000f8e333f */
[----:B------:R-:W-:Y:S01]  /*11a0*/  ULDC UR32, c[0x0][0x648] ;  /* 0x0001920000207ab9 */ /* 0x000fe20000000800 */
[----:B------:R-:W-:Y:S01]  /*11b0*/  ULDC UR33, c[0x0][0x638] ;  /* 0x00018e0000217ab9 */ /* 0x000fe20000000800 */
[----:B------:R-:W-:Y:S01]  /*11c0*/  UMOV UR34, 0x1 ;  /* 0x0000000100227882 */ /* 0x000fe20000000000 */
[----:B------:R-:W-:-:S04]  /*11d0*/  UMOV UR9, UR36 ;  /* 0x0000002400097c82 */ /* 0x000fc80008000000 */
[----:B------:R-:W-:Y:S05]  /*11e0*/  @!P1 BRA `(.L_x_13) ;  /* 0x0000000000309947 */ /* 0x000fea0003800000 */
[----:B------:R-:W-:Y:S02]  /*11f0*/  ULDC UR9, c[0x0][0x64c] ;  /* 0x0001930000097ab9 */ /* 0x000fe40000000800 */
        /* <DEDUP_REMOVED lines=8> */
[----:B------:R-:W-:-:S07]  /*1280*/  UIMAD.WIDE.U32.X UR10, UR26, UR11, UR20, UP1 ;  /* 0x0000000b1a0a72a5 */ /* 0x000fce00088e0414 */
[----:B------:R-:W-:Y:S01]  /*1290*/  UMOV UR9, UR10 ;  /* 0x0000000a00097c82 */ /* 0x000fe20008000000 */
[----:B------:R-:W-:-:S05]  /*12a0*/  UMOV UR14, UR11 ;  /* 0x0000000b000e7c82 */ /* 0x000fca0008000000 */
.L_x_13:
[----:B------:R-:W-:Y:S01]  /*12b0*/  USHF.R.U64 UR10, UR9, UR32, UR14 ;  /* 0x00000020090a7299 */ /* 0x000fe2000800120e */
[----:B--2---:R-:W-:Y:S01]  /*12c0*/  IMAD.U32 R6, RZ, RZ, UR4 ;  /* 0x00000004ff067e24 */ /* 0x004fe2000f8e00ff */
[----:B------:R-:W-:Y:S01]  /*12d0*/  USHF.L.U32 UR9, UR34, UR31, URZ ;  /* 0x0000001f22097299 */ /* 0x000fe2000800063f */
[----:B------:R-:W-:Y:S01]  /*12e0*/  IMAD.MOV.U32 R3, RZ, RZ, 0x1 ;  /* 0x00000001ff037424 */ /* 0x000fe200078e00ff */
[----:B------:R-:W-:Y:S02]  /*12f0*/  ULOP3.LUT UR12, UR35, UR12, URZ, 0xc0, !UPT ;  /* 0x0000000c230c7292 */ /* 0x000fe4000f8ec03f */
[----:B------:R-:W-:Y:S01]  /*1300*/  UIADD3 UR11, -UR10, URZ, URZ ;  /* 0x0000003f0a0b7290 */ /* 0x000fe2000fffe13f */
[----:B------:R0:W-:Y:S01]  /*1310*/  STL [R1+0x78], R6 ;  /* 0x0000780601007387 */ /* 0x0001e20000100800 */
[----:B------:R-:W-:Y:S02]  /*1320*/  UIMAD UR12, UR9, UR10, UR12 ;  /* 0x0000000a090c72a4 */ /* 0x000fe4000f8e020c */
[----:B------:R-:W-:-:S02]  /*1330*/  ULOP3.LUT UR29, UR30, UR29, URZ, 0xc0, !UPT ;  /* 0x0000001d1e1d7292 */ /* 0x000fc4000f8ec03f */
[----:B------:R-:W-:Y:S01]  /*1340*/  UIMAD UR9, UR11, UR33, UR36 ;  /* 0x000000210b0972a4 */ /* 0x000fe2000f8e0224 */
[----:B------:R-:W-:Y:S02]  /*1350*/  ULDC UR10, c[0x0][0x610] ;  /* 0x00018400000a7ab9 */ /* 0x000fe40000000800 */
[----:B------:R-:W-:Y:S02]  /*1360*/  UIMAD UR8, UR12, UR10, UR8 ;  /* 0x0000000a0c0872a4 */ /* 0x000fe4000f8e0208 */
[----:B------:R-:W-:-:S04]  /*1370*/  UIMAD UR9, UR9, UR5, UR29 ;  /* 0x00000005090972a4 */ /* 0x000fc8000f8e021d */
[----:B------:R-:W-:Y:S02]  /*1380*/  USEL UR5, UR9, UR8, !UP2 ;  /* 0x0000000809057287 */ /* 0x000fe4000d000000 */
[----:B------:R-:W-:-:S04]  /*1390*/  USEL UR8, UR8, UR9, !UP2 ;  /* 0x0000000908087287 */ /* 0x000fc8000d000000 */
[----:B------:R-:W-:Y:S02]  /*13a0*/  IMAD.U32 R5, RZ, RZ, UR5 ;  /* 0x00000005ff057e24 */ /* 0x000fe4000f8e00ff */
[----:B------:R-:W-:-:S05]  /*13b0*/  IMAD.U32 R4, RZ, RZ, UR8 ;  /* 0x00000008ff047e24 */ /* 0x000fca000f8e00ff */
[----:B------:R0:W-:Y:S04]  /*13c0*/  STL [R1+0x88], R4 ;  /* 0x0000880401007387 */ /* 0x0001e80000100800 */
[----:B------:R0:W-:Y:S02]  /*13d0*/  STL [R1+0x8c], R5 ;  /* 0x00008c0501007387 */ /* 0x0001e40000100800 */
.L_x_11:
[----:B------:R-:W-:Y:S05]  /*13e0*/  @!P2 BRA `(.L_x_14) ;  /* 0x00000000000ca947 */ /* 0x000fea0003800000 */
[----:B------:R-:W-:Y:S01]  /*13f0*/  UCGABAR_WAIT ;  /* 0x0000000000007dc7 */ /* 0x000fe20008000000 */
[----:B------:R-:W-:Y:S01]  /*1400*/  CCTL.IVALL ;  /* 0x00000000ff00798f */ /* 0x000fe20002000000 */
[----:B------:R-:W-:Y:S05]  /*1410*/  BRA `(.L_x_15) ;  /* 0x0000000000047947 */ /* 0x000fea0003800000 */
.L_x_14:
[----:B------:R-:W-:Y:S06]  /*1420*/  BAR.SYNC.DEFER_BLOCKING 0x0 ;  /* 0x0000000000007b1d */ /* 0x000fec0000010000 */
.L_x_15:
[----:B------:R-:W-:Y:S02]  /*1430*/  ULDC UR4, c[0x0][0x28c] ;  /* 0x0000a30000047ab9 */ /* 0x000fe40000000800 */
[----:B------:R-:W-:-:S04]  /*1440*/  UIADD3 UR4, UR4, 0x1f, URZ ;  /* 0x0000001f04047890 */ /* 0x000fc8000fffe03f */
[----:B------:R-:W-:-:S04]  /*1450*/  USHF.R.S32.HI UR5, URZ, 0x1f, UR4 ;  /* 0x0000001f3f057899 */ /* 0x000fc80008011404 */
[----:B------:R-:W-:-:S04]  /*1460*/  ULEA.HI UR5, UR5, UR4, URZ, 0x5 ;  /* 0x0000000405057291 */ /* 0x000fc8000f8f283f */
[----:B------:R-:W-:Y:S01]  /*1470*/  USHF.R.S32.HI UR14, URZ, 0x5, UR5 ;  /* 0x000000053f0e7899 */ /* 0x000fe20008011405 */
[----:B------:R-:W-:Y:S11]  /*1480*/  @!P3 BRA `(.L_x_16) ;  /* 0x000000d800dcb947 */ /* 0x000ff60003800000 */
[----:B------:R-:W-:-:S06]  /*1490*/  UISETP.GT.U32.AND UP1, UPT, UR16, 0x1, UPT ;  /* 0x000000011000788c */ /* 0x000fcc000bf24070 */
[----:B------:R-:W-:-:S13]  /*14a0*/  PLOP3.LUT P1, PT, PT, PT, UP1, 0x80, 0x0 ;  /* 0x000000000000781c */ /* 0x000fda0003f2f018 */
[----:B------:R-:W-:Y:S05]  /*14b0*/  @P1 EXIT ;  /* 0x000000000000194d */ /* 0x000fea0003800000 */
.L_x_17:
[----:B------:R-:W-:-:S08]  /*14c0*/  NOP ;  /* 0x0000000000007918 */ /* 0x000fd00000000000 */
[----:B------:R-:W1:Y:S02]  /*14d0*/  USETMAXREG.TRY_ALLOC.CTAPOOL UP1, 0xe8 ;  /* 0x000000e8000079c8 */ /* 0x000e640008020600 */
[----:B-1----:R-:W-:-:S13]  /*14e0*/  PLOP3.LUT P1, PT, PT, PT, UP1, 0x80, 0x0 ;  /* 0x000000000000781c */ /* 0x002fda0003f2f018 */
[----:B------:R-:W-:Y:S05]  /*14f0*/  @!P1 BRA `(.L_x_17) ;  /* 0xfffffffc00f09947 */ /* 0x000fea000383ffff */
[----:B------:R-:W-:-:S13]  /*1500*/  LOP3.LUT P1, RZ, R3, 0xff, RZ, 0xc0, !PT ;  /* 0x000000ff03ff7812 */ /* 0x000fda000782c0ff */
[----:B------:R-:W-:Y:S05]  /*1510*/  @!P1 EXIT ;  /* 0x000000000000994d */ /* 0x000fea0003800000 */
[----:B------:R-:W1:Y:S01]  /*1520*/  S2UR UR4, SR_CgaCtaId ;  /* 0x00000000000479c3 */ /* 0x000e620000008800 */
[CC--:B------:R-:W-:Y:S01]  /*1530*/  LEA.HI R0, R7.reuse, R2.reuse, RZ, 0x2 ;  /* 0x0000000207007211 */ /* 0x0c0fe200078f10ff */
[----:B------:R-:W-:Y:S01]  /*1540*/  UIADD3 UR6, UR17, -0x1, URZ ;  /* 0xffffffff11067890 */ /* 0x000fe2000fffe03f */
[----:B------:R-:W-:Y:S01]  /*1550*/  LEA.HI R7, R7, R2, RZ, 0x5 ;  /* 0x0000000207077211 */ /* 0x000fe200078f28ff */
[----:B------:R-:W-:Y:S01]  /*1560*/  UMOV UR16, 0x400 ;  /* 0x0000040000107882 */ /* 0x000fe20000000000 */
[--C-:B------:R-:W-:Y:S01]  /*1570*/  SHF.R.S32.HI R3, RZ, 0x2, R0.reuse ;  /* 0x00000002ff037819 */ /* 0x100fe20000011400 */
[----:B------:R-:W-:Y:S01]  /*1580*/  USHF.R.U32.HI UR5, URZ, 0x2, UR14 ;  /* 0x000000023f057899 */ /* 0x000fe2000801160e */
[----:B------:R-:W-:Y:S01]  /*1590*/  SHF.R.S32.HI R0, RZ, 0x1f, R0 ;  /* 0x0000001fff007819 */ /* 0x000fe20000011400 */
[----:B------:R-:W-:Y:S01]  /*15a0*/  UISETP.LT.AND UP1, UPT, UR14, 0x1, UPT ;  /* 0x000000010e00788c */ /* 0x000fe2000bf21270 */
[----:B------:R-:W-:Y:S01]  /*15b0*/  SHF.R.S32.HI R7, RZ, 0x5, R7 ;  /* 0x00000005ff077819 */ /* 0x000fe20000011407 */
[----:B------:R-:W-:Y:S01]  /*15c0*/  ULOP3.LUT UR15, UR14, 0x3, URZ, 0xc0, !UPT ;  /* 0x000000030e0f7892 */ /* 0x000fe2000f8ec03f */
[----:B------:R-:W-:Y:S01]  /*15d0*/  LEA.HI R0, R0, R3, RZ, 0x3 ;  /* 0x0000000300007211 */ /* 0x000fe200078f18ff */
[----:B------:R-:W-:-:S02]  /*15e0*/  ULOP3.LUT UR5, UR5, 0x1, URZ, 0xc0, !UPT ;  /* 0x0000000105057892 */ /* 0x000fc4000f8ec03f */
[----:B------:R-:W-:Y:S01]  /*15f0*/  USEL UR12, UR14, 0x1, UP1 ;  /* 0x000000010e0c7887 */ /* 0x000fe20008800000 */
[----:B------:R-:W-:Y:S01]  /*1600*/  LOP3.LUT R0, R0, 0xfffffff8, RZ, 0xc0, !PT ;  /* 0xfffffff800007812 */ /* 0x000fe200078ec0ff */
[----:B------:R-:W-:Y:S02]  /*1610*/  USEL UR15, UR15, URZ, !UP0 ;  /* 0x0000003f0f0f7287 */ /* 0x000fe4000c000000 */
[----:B------:R-:W-:Y:S02]  /*1620*/  UISETP.NE.AND UP1, UPT, UR6, URZ, UPT ;  /* 0x0000003f0600728c */ /* 0x000fe4000bf25270 */
[----:B------:R-:W-:Y:S01]  /*1630*/  IMAD.IADD R2, R3, 0x1, -R0 ;  /* 0x0000000103027824 */ /* 0x000fe200078e0a00 */
[----:B------:R-:W-:Y:S02]  /*1640*/  UISETP.EQ.U32.AND UP0, UPT, UR5, 0x1, !UP0 ;  /* 0x000000010500788c */ /* 0x000fe4000c702070 */
[----:B------:R-:W-:Y:S01]  /*1650*/  ULOP3.LUT UR38, UR7, 0x1, URZ, 0xfc, !UPT ;  /* 0x0000000107267892 */ /* 0x000fe2000f8efc3f */
[--C-:B------:R-:W-:Y:S01]  /*1660*/  IMAD R0, R7, -0x10, -R2.reuse ;  /* 0xfffffff007007824 */ /* 0x100fe200078e0a02 */
[----:B-1----:R-:W-:Y:S01]  /*1670*/  ULEA UR16, UR4, UR16, 0x18 ;  /* 0x0000001004107291 */ /* 0x002fe2000f8ec03f */
[----:B------:R-:W-:Y:S01]  /*1680*/  SHF.R.S32.HI R3, RZ, 0x1f, R2 ;  /* 0x0000001fff037819 */ /* 0x000fe20000011402 */
[----:B------:R-:W-:-:S02]  /*1690*/  USHF.L.U32 UR4, UR6, 0x3, URZ ;  /* 0x0000000306047899 */ /* 0x000fc4000800063f */
[----:B------:R-:W-:Y:S02]  /*16a0*/  UIADD3 UR36, UR16, 0x50, URZ ;  /* 0x0000005010247890 */ /* 0x000fe4000fffe03f */
[----:B------:R-:W-:Y:S01]  /*16b0*/  ULOP3.LUT UR4, UR4, 0x8, URZ, 0xc0, !UPT ;  /* 0x0000000804047892 */ /* 0x000fe2000f8ec03f */
[----:B------:R-:W-:Y:S01]  /*16c0*/  IMAD.WIDE R2, R7, 0x10, R2 ;  /* 0x0000001007027825 */ /* 0x000fe200078e0202 */
[----:B------:R-:W-:Y:S02]  /*16d0*/  USHF.L.U32 UR37, UR14, 0x1, URZ ;  /* 0x000000010e257899 */ /* 0x000fe4000800063f */
[----:B------:R-:W-:Y:S02]  /*16e0*/  ULOP3.LUT UR39, UR4, 0x8, URZ, 0x3c, !UPT ;  /* 0x0000000804277892 */ /* 0x000fe4000f8e3c3f */
[----:B------:R-:W-:Y:S02]  /*16f0*/  ULOP3.LUT UR20, UR4, 0x18, URZ, 0x3c, !UPT ;  /* 0x0000001804147892 */ /* 0x000fe4000f8e3c3f */
[----:B------:R-:W-:Y:S01]  /*1700*/  UIADD3 UR12, -UR12, UR14, URZ ;  /* 0x0000000e0c0c7290 */ /* 0x000fe2000fffe13f */
[----:B------:R-:W-:Y:S01]  /*1710*/  ULDC UR4, c[0x0][0x284] ;  /* 0x0000a10000047ab9 */ /* 0x000fe20000000800 */
[----:B------:R-:W-:Y:S01]  /*1720*/  USEL UR35, URZ, 0x1, UP1 ;  /* 0x000000013f237887 */ /* 0x000fe20008800000 */
[----:B------:R-:W-:Y:S01]  /*1730*/  VIADD R0, R0, UR4 ;  /* 0x0000000400007c36 */ /* 0x000fe20008000000 */
[----:B------:R-:W-:-:S02]  /*1740*/  ULEA UR17, UR17, UR36, 0x3 ;  /* 0x0000002411117291 */ /* 0x000fc4000f8e183f */
[----:B------:R-:W-:Y:S02]  /*1750*/  USEL UR21, URZ, 0x1, !UP0 ;  /* 0x000000013f157887 */ /* 0x000fe4000c000000 */
[----:B------:R1:W-:Y:S04]  /*1760*/  STL [R1+0x98], R0 ;  /* 0x0000980001007387 */ /* 0x0003e80000100800 */
[----:B------:R1:W-:Y:S06]  /*1770*/  STL.64 [R1+0x90], R2 ;  /* 0x0000900201007387 */ /* 0x0003ec0000100a00 */
.L_x_300:
[----:B-1----:R-:W-:Y:S01]  /*1780*/  IMAD.U32 R0, RZ, RZ, UR35 ;  /* 0x00000023ff007e24 */ /* 0x002fe2000f8e00ff */
[----:B0-2---:R-:W1:Y:S01]  /*1790*/  LDC R2, c[0x0][0x28c] ;  /* 0x0000a300ff027b82 */ /* 0x005e620000000800 */
[----:B------:R-:W-:Y:S01]  /*17a0*/  UMOV UR4, URZ ;  /* 0x0000003f00047c82 */ /* 0x000fe20008000000 */
[----:B------:R-:W-:Y:S02]  /*17b0*/  UMOV UR18, UR15 ;  /* 0x0000000f00127c82 */ /* 0x000fe40008000000 */
[----:B------:R-:W-:-:S04]  /*17c0*/  SHF.L.U32 R0, R0, 0x1f, RZ ;  /* 0x0000001f00007819 */ /* 0x000fc800000006ff */
[----:B------:R-:W3:Y:S01]  /*17d0*/  SYNCS.PHASECHK.TRANS64.TRYWAIT P1, [UR17+-0x8], R0 ;  /* 0xfffff800ff0075a7 */ /* 0x000ee20008020151 */
[----:B-1----:R-:W-:Y:S01]  /*17e0*/  ISETP.GE.AND P2, PT, R2, 0x1, PT ;  /* 0x000000010200780c */ /* 0x002fe20003f46270 */
[----:B---34-:R-:W-:-:S12]  /*17f0*/  @!P1 BRA `(.L_x_18) ;  /* 0x000000e800489947 */ /* 0x018fd80003800000 */
.L_x_322:
[----:B------:R3:W-:Y:S01]  /*1800*/  STL [R1+0x74], RZ ;  /* 0x000074ff01007387 */ /* 0x0007e20000100800 */
[----:B------:R-:W-:Y:S01]  /*1810*/  UMOV UR5, URZ ;  /* 0x0000003f00057c82 */ /* 0x000fe20008000000 */
[----:B------:R-:W-:Y:S01]  /*1820*/  UMOV UR6, URZ ;  /* 0x0000003f00067c82 */ /* 0x000fe20008000000 */
[----:B-1----:R-:W-:Y:S01]  /*1830*/  IMAD.MOV.U32 R0, RZ, RZ, RZ ;  /* 0x000000ffff007224 */ /* 0x002fe200078e00ff */
[----:B------:R3:W-:Y:S01]  /*1840*/  STL [R1+0x70], RZ ;  /* 0x000070ff01007387 */ /* 0x0007e20000100800 */
[----:B------:R-:W-:Y:S02]  /*1850*/  CS2R R2, SRZ ;  /* 0x0000000000027805 */ /* 0x000fe4000001ff00 */
[----:B0-2---:R-:W-:Y:S02]  /*1860*/  CS2R R4, SRZ ;  /* 0x0000000000047805 */ /* 0x005fe4000001ff00 */
[----:B------:R-:W-:Y:S01]  /*1870*/  CS2R R6, SRZ ;  /* 0x0000000000067805 */ /* 0x000fe2000001ff00 */
[----:B------:R3:W-:Y:S01]  /*1880*/  STL [R1+0x6c], RZ ;  /* 0x00006cff01007387 */ /* 0x0007e20000100800 */
[----:B------:R-:W-:-:S02]  /*1890*/  CS2R R8, SRZ ;  /* 0x0000000000087805 */ /* 0x000fc4000001ff00 */
[----:B------:R-:W-:Y:S02]  /*18a0*/  CS2R R10, SRZ ;  /* 0x00000000000a7805 */ /* 0x000fe4000001ff00 */
[----:B------:R-:W-:Y:S01]  /*18b0*/  CS2R R12, SRZ ;  /* 0x00000000000c7805 */ /* 0x000fe2000001ff00 */
[----:B------:R3:W-:Y:S01]  /*18c0*/  STL [R1+0x68], RZ ;  /* 0x000068ff01007387 */ /* 0x0007e20000100800 */
[----:B------:R-:W-:Y:S02]  /*18d0*/  CS2R R14, SRZ ;  /* 0x00000000000e7805 */ /* 0x000fe4000001ff00 */
[----:B------:R-:W-:Y:S02]  /*18e0*/  CS2R R16, SRZ ;  /* 0x0000000000107805 */ /* 0x000fe4000001ff00 */
        /* <DEDUP_REMOVED lines=54> */
[----:B------:R-:W-:Y:S01]  /*1c50*/  IMAD.MOV.U32 R226, RZ, RZ, RZ ;  /* 0x000000ffffe27224 */ /* 0x000fe200078e00ff */
[----:B------:R-:W-:Y:S01]  /*1c60*/  CS2R R24, SRZ ;  /* 0x0000000000187805 */ /* 0x000fe2000001ff00 */
[----:B------:R-:W-:Y:S01]  /*1c70*/  IMAD.U32 R227, RZ, RZ, UR21 ;  /* 0x00000015ffe37e24 */ /* 0x000fe2000f8e00ff */
[----:B------:R3:W-:Y:S01]  /*1c80*/  STL [R1+0x2c], RZ ;  /* 0x00002cff01007387 */ /* 0x0007e20000100800 */
[----:B------:R-:W-:Y:S02]  /*1c90*/  CS2R R26, SRZ ;  /* 0x00000000001a7805 */ /* 0x000fe4000001ff00 */
[----:B------:R-:W-:-:S02]  /*1ca0*/  CS2R R28, SRZ ;  /* 0x00000000001c7805 */ /* 0x000fc4000001ff00 */
[----:B------:R-:W-:Y:S01]  /*1cb0*/  CS2R R30, SRZ ;  /* 0x00000000001e7805 */ /* 0x000fe2000001ff00 */
[----:B------:R3:W-:Y:S01]  /*1cc0*/  STL [R1+0x28], RZ ;  /* 0x000028ff01007387 */ /* 0x0007e20000100800 */
[----:B------:R-:W-:Y:S02]  /*1cd0*/  CS2R R32, SRZ ;  /* 0x0000000000207805 */ /* 0x000fe4000001ff00 */
[----:B------:R-:W-:Y:S02]  /*1ce0*/  CS2R R34, SRZ ;  /* 0x0000000000227805 */ /* 0x000fe4000001ff00 */
[----:B------:R-:W-:Y:S01]  /*1cf0*/  CS2R R36, SRZ ;  /* 0x0000000000247805 */ /* 0x000fe2000001ff00 */
        /* <DEDUP_REMOVED lines=36> */
[----:B------:R3:W-:Y:S01]  /*1f40*/  STL [R1], RZ ;  /* 0x000000ff01007387 */ /* 0x0007e20000100800 */
[----:B------:R-:W-:Y:S02]  /*1f50*/  CS2R R92, SRZ ;  /* 0x00000000005c7805 */ /* 0x000fe4000001ff00 */
[----:B------:R-:W-:Y:S02]  /*1f60*/  CS2R R94, SRZ ;  /* 0x00000000005e7805 */ /* 0x000fe4000001ff00 */
[----:B------:R-:W-:Y:S02]  /*1f70*/  CS2R R96, SRZ ;  /* 0x0000000000607805 */ /* 0x000fe4000001ff00 */
[----:B------:R-:W-:Y:S02]  /*1f80*/  CS2R R98, SRZ ;  /* 0x0000000000627805 */ /* 0x000fe4000001ff00 */
[----:B------:R-:W-:-:S02]  /*1f90*/  CS2R R100, SRZ ;  /* 0x0000000000647805 */ /* 0x000fc4000001ff00 */
[----:B------:R-:W-:Y:S02]  /*1fa0*/  CS2R R102, SRZ ;  /* 0x0000000000667805 */ /* 0x000fe4000001ff00 */
        /* <DEDUP_REMOVED lines=23> */
[----:B------:R-:W-:Y:S01]  /*2120*/  CS2R R150, SRZ ;  /* 0x0000000000967805 */ /* 0x000fe2000001ff00 */
[----:B---3--:R-:W-:Y:S06]  /*2130*/  @!P2 BRA `(.L_x_19) ;  /* 0x000000100060a947 */ /* 0x008fec0003800000 */
[----:B------:R-:W-:-:S06]  /*2140*/  UISETP.NE.AND UP0, UPT, UR38, 0x3, UPT ;  /* 0x000000032600788c */ /* 0x000fcc000bf05270 */
[----:B------:R-:W-:-:S13]  /*2150*/  PLOP3.LUT P2, PT, PT, PT, UP0, 0x80, 0x0 ;  /* 0x000000000000781c */ /* 0x000fda0003f4f008 */
[----:B------:R-:W-:Y:S05]  /*2160*/  @!P2 BRA `(.L_x_20) ;  /* 0x000000000004a947 */ /* 0x000fea0003800000 */
[----:B------:R-:W-:Y:S01]  /*2170*/  BPT.TRAP 0x1 ;  /* 0x000000040000795c */ /* 0x000fe20000300000 */
.L_x_20:
[----:B------:R-:W-:Y:S01]  /*2180*/  ULEA UR4, UR15, UR16, 0x3 ;  /* 0x000000100f047291 */ /* 0x000fe2000f8e183f */
[----:B------:R-:W-:-:S05]  /*2190*/  IMAD.U32 R0, RZ, RZ, UR21 ;  /* 0x00000015ff007e24 */ /* 0x000fca000f8e00ff */
[----:B------:R-:W-:-:S04]  /*21a0*/  SHF.L.U32 R0, R0, 0x1f, RZ ;  /* 0x0000001f00007819 */ /* 0x000fc800000006ff */
[----:B------:R0:W1:Y:S01]  /*21b0*/  SYNCS.PHASECHK.TRANS64.TRYWAIT P1, [UR4], R0 ;  /* 0x00000000ff0075a7 */ /* 0x0000620008020144 */
[----:B------:R-:W-:Y:S05]  /*21c0*/  @!P2 BRA `(.L_x_21) ;  /* 0x000000000004a947 */ /* 0x000fea0003800000 */
[----:B------:R-:W-:Y:S01]  /*21d0*/  BPT.TRAP 0x1 ;  /* 0x000000040000795c */ /* 0x000fe20000300000 */
.L_x_21:
[----:B-1----:R-:W-:Y:S05]  /*21e0*/  @P1 BRA `(.L_x_22) ;  /* 0x0000000000081947 */ /* 0x002fea0003800000 */
[----:B------:R-:W1:Y:S02]  /*21f0*/  SYNCS.PHASECHK.TRANS64.TRYWAIT P1, [UR4], R0 ;  /* 0x00000000ff0075a7 */ /* 0x000e640008020144 */
[----:B-1----:R-:W-:Y:S05]  /*2200*/  @!P1 BRA `(.L_x_23) ;  /* 0x000000dc00dc9947 */ /* 0x002fea0003800000 */
.L_x_22:
[----:B------:R2:W-:Y:S01]  /*2210*/  STL [R1+0x74], RZ ;  /* 0x000074ff01007387 */ /* 0x0005e20000100800 */
[----:B------:R-:W-:Y:S01]  /*2220*/  UIADD3 UR5, UR16, 0x2180, URZ ;  /* 0x0000218010057890 */ /* 0x000fe2000fffe03f */
[----:B------:R-:W-:Y:S01]  /*2230*/  WARPGROUP.ARRIVE ;  /* 0x00000000000079c5 */ /* 0x000fe20000000000 */
[----:B------:R-:W-:Y:S01]  /*2240*/  UIADD3 UR4, UR16, 0x180, URZ ;  /* 0x0000018010047890 */ /* 0x000fe2000fffe03f */
[----:B------:R2:W-:Y:S01]  /*2250*/  STL [R1+0x70], RZ ;  /* 0x000070ff01007387 */ /* 0x0005e20000100800 */
[----:B------:R-:W-:Y:S01]  /*2260*/  USHF.R.U32.HI UR5, URZ, 0x4, UR5 ;  /* 0x000000043f057899 */ /* 0x000fe20008011605 */
[----:B01----:R-:W-:Y:S01]  /*2270*/  IMAD.MOV.U32 R0, RZ, RZ, RZ ;  /* 0x000000ffff007224 */ /* 0x003fe200078e00ff */
[----:B------:R-:W-:Y:S01]  /*2280*/  USHF.R.U32.HI UR4, URZ, 0x4, UR4 ;  /* 0x000000043f047899 */ /* 0x000fe20008011604 */
[----:B------:R2:W-:Y:S01]  /*2290*/  STL [R1+0x6c], RZ ;  /* 0x00006cff01007387 */ /* 0x0005e20000100800 */
[----:B------:R-:W-:Y:S01]  /*22a0*/  ULOP3.LUT UR5, UR5, 0x3fff, URZ, 0xc0, !UPT ;  /* 0x00003fff05057892 */ /* 0x000fe2000f8ec03f */
[----:B------:R-:W-:Y:S01]  /*22b0*/  CS2R R2, SRZ ;  /* 0x0000000000027805 */ /* 0x000fe2000001ff00 */
[----:B------:R-:W-:Y:S01]  /*22c0*/  ULOP3.LUT UR4, UR4, 0x3fff, URZ, 0xc0, !UPT ;  /* 0x00003fff04047892 */ /* 0x000fe2000f8ec03f */
[----:B------:R2:W-:Y:S01]  /*22d0*/  STL [R1+0x68], RZ ;  /* 0x000068ff01007387 */ /* 0x0005e20000100800 */
[----:B------:R-:W-:Y:S01]  /*22e0*/  ULOP3.LUT UR5, UR5, 0x10000, URZ, 0xfc, !UPT ;  /* 0x0001000005057892 */ /* 0x000fe2000f8efc3f */
[----:B------:R-:W-:Y:S01]  /*22f0*/  CS2R R4, SRZ ;  /* 0x0000000000047805 */ /* 0x000fe2000001ff00 */
[----:B------:R-:W-:Y:S01]  /*2300*/  ULOP3.LUT UR4, UR4, 0x10000, URZ, 0xfc, !UPT ;  /* 0x0001000004047892 */ /* 0x000fe2000f8efc3f */
[----:B------:R2:W-:Y:S01]  /*2310*/  STL [R1+0x64], RZ ;  /* 0x000064ff01007387 */ /* 0x0005e20000100800 */
[----:B------:R-:W-:Y:S01]  /*2320*/  ULEA UR10, UR15, UR5, 0x9 ;  /* 0x000000050f0a7291 */ /* 0x000fe2000f8e483f */
[----:B------:R-:W-:Y:S01]  /*2330*/  CS2R R6, SRZ ;  /* 0x0000000000067805 */ /* 0x000fe2000001ff00 */
[----:B------:R-:W-:Y:S01]  /*2340*/  ULEA UR8, UR15, UR4, 0x7 ;  /* 0x000000040f087291 */ /* 0x000fe2000f8e383f */
[----:B------:R2:W-:Y:S01]  /*2350*/  STL [R1+0x60], RZ ;  /* 0x000060ff01007387 */ /* 0x0005e20000100800 */
[----:B------:R-:W-:Y:S01]  /*2360*/  ULDC UR5, c[0x0][0x50c] ;  /* 0x0001430000057ab9 */ /* 0x000fe20000000800 */
[----:B------:R-:W-:Y:S01]  /*2370*/  UMOV UR9, 0xc0000010 ;  /* 0xc000001000097882 */ /* 0x000fe20000000000 */
[----:B------:R-:W-:Y:S01]  /*2380*/  UISETP.NE.AND UP0, UPT, UR5, 0x1, UPT ;  /* 0x000000010500788c */ /* 0x000fe2000bf05270 */
[----:B------:R2:W-:Y:S01]  /*2390*/  STL [R1+0x5c], RZ ;  /* 0x00005cff01007387 */ /* 0x0005e20000100800 */
[----:B------:R-:W-:Y:S01]  /*23a0*/  UMOV UR11, 0xc0000010 ;  /* 0xc0000010000b7882 */ /* 0x000fe20000000000 */
[----:B------:R-:W-:Y:S01]  /*23b0*/  UMOV UR4, 0x1 ;  /* 0x0000000100047882 */ /* 0x000fe20000000000 */
[----:B------:R-:W-:Y:S01]  /*23c0*/  USEL UR5, URZ, 0x1, UP0 ;  /* 0x000000013f057887 */ /* 0x000fe20008000000 */
[----:B------:R2:W-:Y:S01]  /*23d0*/  STL [R1+0x58], RZ ;  /* 0x000058ff01007387 */ /* 0x0005e20000100800 */
[----:B------:R-:W-:Y:S01]  /*23e0*/  QGMMA.64x256x32.F32.E4M3.E4M3 R24, gdesc[UR8], RZ, !UPT, gsb0 ;  /* 0x03e00000081879f3 */ /* 0x000fe2000c0008ff */
[----:B------:R-:W-:-:S02]  /*23f0*/  CS2R R8, SRZ ;  /* 0x0000000000087805 */ /* 0x000fc4000001ff00 */
[----:B------:R-:W-:Y:S01]  /*2400*/  CS2R R10, SRZ ;  /* 0x00000000000a7805 */ /* 0x000fe2000001ff00 */
[----:B------:R2:W-:Y:S01]  /*2410*/  STL [R1+0x54], RZ ;  /* 0x000054ff01007387 */ /* 0x0005e20000100800 */
[----:B------:R-:W-:Y:S02]  /*2420*/  ISETP.NE.AND P1, PT, RZ, UR5, PT ;  /* 0x00000005ff007c0c */ /* 0x000fe4000bf25270 */
        /* <DEDUP_REMOVED lines=56> */
[----:B------:R-:W-:Y:S01]  /*27b0*/  CS2R R224, SRZ ;  /* 0x0000000000e07805 */ /* 0x000fe2000001ff00 */
[----:B------:R-:W-:Y:S01]  /*27c0*/  IMAD.MOV.U32 R226, RZ, RZ, RZ ;  /* 0x000000ffffe27224 */ /* 0x000fe200078e00ff */
[----:B------:R2:W-:Y:S04]  /*27d0*/  STL [R1+0x18], RZ ;  /* 0x000018ff01007387 */ /* 0x0005e80000100800 */
[----:B------:R2:W-:Y:S04]  /*27e0*/  STL [R1+0x14], RZ ;  /* 0x000014ff01007387 */ /* 0x0005e80000100800 */
[----:B------:R2:W-:Y:S04]  /*27f0*/  STL [R1+0x10], RZ ;  /* 0x000010ff01007387 */ /* 0x0005e80000100800 */
[----:B------:R2:W-:Y:S04]  /*2800*/  STL [R1+0xc], RZ ;  /* 0x00000cff01007387 */ /* 0x0005e80000100800 */
[----:B------:R2:W-:Y:S04]  /*2810*/  STL [R1+0x8], RZ ;  /* 0x000008ff01007387 */ /* 0x0005e80000100800 */
[----:B------:R2:W-:Y:S04]  /*2820*/  STL [R1+0x4], RZ ;  /* 0x000004ff01007387 */ /* 0x0005e80000100800 */
[----:B------:R2:W-:Y:S01]  /*2830*/  STL [R1], RZ ;  /* 0x000000ff01007387 */ /* 0x0005e20000100800 */
[----:B------:R-:W-:Y:S05]  /*2840*/  @!P1 BRA `(.L_x_24) ;  /* 0x0000000800809947 */ /* 0x000fea0003800000 */
[----:B------:R-:W-:Y:S02]  /*2850*/  WARPGROUP.DEPBAR.LE gsb0, 0x0 ;  /* 0x00008000000079c5 */ /* 0x000fe40000010000 */
[----:B------:R-:W-:-:S01]  /*2860*/  FADD R227, RZ, R122 ;  /* 0x0000007affe37221 */ /* 0x000fc20000000000 */
[----:B------:R-:W-:Y:S01]  /*2870*/  FADD R226, RZ, R24 ;  /* 0x00000018ffe27221 */ /* 0x000fe20000000000 */
[----:B------:R-:W-:-:S01]  /*2880*/  FADD R225, RZ, R25 ;  /* 0x00000019ffe17221 */ /* 0x000fc20000000000 */
[----:B------:R-:W-:Y:S01]  /*2890*/  FADD R224, RZ, R26 ;  /* 0x0000001affe07221 */ /* 0x000fe20000000000 */
[----:B------:R-:W-:-:S01]  /*28a0*/  FADD R223, RZ, R27 ;  /* 0x0000001bffdf7221 */ /* 0x000fc20000000000 */
[----:B------:R0:W-:Y:S01]  /*28b0*/  STL [R1], R227 ;  /* 0x000000e301007387 */ /* 0x0001e20000100800 */
[----:B------:R-:W-:-:S01]  /*28c0*/  FADD R222, RZ, R28 ;  /* 0x0000001cffde7221 */ /* 0x000fc20000000000 */
[----:B------:R-:W-:Y:S01]  /*28d0*/  FADD R221, RZ, R29 ;  /* 0x0000001dffdd7221 */ /* 0x000fe20000000000 */
[----:B------:R-:W-:-:S01]  /*28e0*/  FADD R220, RZ, R30 ;  /* 0x0000001effdc7221 */ /* 0x000fc20000000000 */
[----:B------:R-:W-:Y:S01]  /*28f0*/  FADD R219, RZ, R31 ;  /* 0x0000001fffdb7221 */ /* 0x000fe20000000000 */
[----:B------:R-:W-:-:S01]  /*2900*/  FADD R218, RZ, R32 ;  /* 0x00000020ffda7221 */ /* 0x000fc20000000000 */
[----:B------:R-:W-:Y:S01]  /*2910*/  FADD R217, RZ, R33 ;  /* 0x00000021ffd97221 */ /* 0x000fe20000000000 */
[----:B------:R-:W-:-:S01]  /*2920*/  FADD R216, RZ, R34 ;  /* 0x00000022ffd87221 */ /* 0x000fc20000000000 */
[----:B------:R-:W-:Y:S01]  /*2930*/  FADD R215, RZ, R35 ;  /* 0x00000023ffd77221 */ /* 0x000fe20000000000 */
[----:B------:R-:W-:-:S01]  /*2940*/  FADD R214, RZ, R36 ;  /* 0x00000024ffd67221 */ /* 0x000fc20000000000 */
[----:B0-----:R-:W-:Y:S01]  /*2950*/  FADD R227, RZ, R123 ;  /* 0x0000007bffe37221 */ /* 0x001fe20000000000 */
[----:B------:R-:W-:-:S01]  /*2960*/  FADD R213, RZ, R37 ;  /* 0x00000025ffd57221 */ /* 0x000fc20000000000 */
[----:B------:R-:W-:Y:S01]  /*2970*/  FADD R212, RZ, R38 ;  /* 0x00000026ffd47221 */ /* 0x000fe20000000000 */
[----:B------:R-:W-:-:S01]  /*2980*/  FADD R211, RZ, R39 ;  /* 0x00000027ffd37221 */ /* 0x000fc20000000000 */
[----:B------:R-:W-:Y:S01]  /*2990*/  FADD R210, RZ, R40 ;  /* 0x00000028ffd27221 */ /* 0x000fe20000000000 */
[----:B------:R0:W-:Y:S01]  /*29a0*/  STL [R1+0x4], R227 ;  /* 0x000004e301007387 */ /* 0x0001e20000100800 */
        /* <DEDUP_REMOVED lines=93> */
[----:B------:R-:W-:Y:S01]  /*2f80*/  UMOV UR4, URZ ;  /* 0x0000003f00047c82 */ /* 0x000fe20008000000 */
[----:B0-----:R-:W-:-:S05]  /*2f90*/  FADD R227, RZ, R130 ;  /* 0x00000082ffe37221 */ /* 0x001fca0000000000 */
[----:B------:R0:W-:Y:S02]  /*2fa0*/  STL [R1+0x20], R227 ;  /* 0x000020e301007387 */ /* 0x0001e40000100800 */
        /* <DEDUP_REMOVED lines=42> */
.L_x_24:
[----:B------:R-:W-:-:S04]  /*3250*/  UIADD3 UR18, UR15, 0x1, URZ ;  /* 0x000000010f127890 */ /* 0x000fc8000fffe03f */
[----:B------:R-:W-:-:S04]  /*3260*/  UISETP.NE.AND UP0, UPT, UR18, 0x4, UPT ;  /* 0x000000041200788c */ /* 0x000fc8000bf05270 */
[----:B------:R-:W-:Y:S02]  /*3270*/  USEL UR6, URZ, 0x1, UP0 ;  /* 0x000000013f067887 */ /* 0x000fe40008000000 */
[----:B------:R-:W-:Y:S02]  /*3280*/  USEL UR18, UR18, URZ, UP0 ;  /* 0x0000003f12127287 */ /* 0x000fe40008000000 */
[----:B------:R-:W-:-:S06]  /*3290*/  ULOP3.LUT UR6, UR21, UR6, URZ, 0x3c, !UPT ;  /* 0x0000000615067292 */ /* 0x000fcc000f8e3c3f */
[----:B0-----:R-:W-:Y:S01]  /*32a0*/  IMAD.U32 R227, RZ, RZ, UR6 ;  /* 0x00000006ffe37e24 */ /* 0x001fe2000f8e00ff */
[----:B------:R-:W-:-:S06]  /*32b0*/  UMOV UR6, 0x1 ;  /* 0x0000000100067882 */ /* 0x000fcc0000000000 */
.L_x_19:
[----:B------:R-:W-:-:S06]  /*32c0*/  UISETP.GE.AND UP0, UPT, UR12, 0x1, UPT ;  /* 0x000000010c00788c */ /* 0x000fcc000bf06270 */
[----:B------:R-:W-:-:S13]  /*32d0*/  PLOP3.LUT P1, PT, PT, PT, UP0, 0x80, 0x0 ;  /* 0x000000000000781c */ /* 0x000fda0003f2f008 */
[----:B------:R-:W-:Y:S05]  /*32e0*/  @!P1 BRA `(.L_x_25) ;  /* 0x0000001000809947 */ /* 0x000fea0003800000 */
[----:B------:R-:W-:Y:S01]  /*32f0*/  IMAD.U32 R228, RZ, RZ, UR12 ;  /* 0x0000000cffe47e24 */ /* 0x000fe2000f8e00ff */
[----:B------:R-:W-:Y:S01]  /*3300*/  UMOV UR19, UR15 ;  /* 0x0000000f00137c82 */ /* 0x000fe20008000000 */
[----:B------:R-:W-:-:S05]  /*3310*/  ULDC UR26, c[0x0][0x50c] ;  /* 0x00014300001a7ab9 */ /* 0x000fca0000000800 */
.L_x_33:
[----:B------:R-:W-:-:S06]  /*3320*/  UISETP.NE.AND UP0, UPT, UR38, 0x3, UPT ;  /* 0x000000032600788c */ /* 0x000fcc000bf05270 */
[----:B------:R-:W-:-:S13]  /*3330*/  PLOP3.LUT P2, PT, PT, PT, UP0, 0x80, 0x0 ;  /* 0x000000000000781c */ /* 0x000fda0003f4f008 */
[----:B01---5:R-:W-:Y:S05]  /*3340*/  @!P2 BRA `(.L_x_26) ;  /* 0x000000000004a947 */ /* 0x023fea0003800000 */
[----:B------:R-:W-:Y:S01]  /*3350*/  BPT.TRAP 0x1 ;  /* 0x000000040000795c */ /* 0x000fe20000300000 */
.L_x_26:
[----:B------:R-:W-:Y:S01]  /*3360*/  ULEA UR8, UR18, UR16, 0x3 ;  /* 0x0000001012087291 */ /* 0x000fe2000f8e183f */
[----:B------:R-:W-:-:S08]  /*3370*/  SHF.L.U32 R229, R227, 0x1f, RZ ;  /* 0x0000001fe3e57819 */ /* 0x000fd000000006ff */
[----:B------:R0:W1:Y:S01]  /*3380*/  SYNCS.PHASECHK.TRANS64.TRYWAIT P1, [UR8], R229 ;  /* 0x000000e5ff0075a7 */ /* 0x0000620008020148 */
[----:B------:R-:W-:Y:S05]  /*3390*/  @!P2 BRA `(.L_x_27) ;  /* 0x000000000004a947 */ /* 0x000fea0003800000 */
[----:B------:R-:W-:Y:S01]  /*33a0*/  BPT.TRAP 0x1 ;  /* 0x000000040000795c */ /* 0x000fe20000300000 */
.L_x_27:
[----:B-1----:R-:W-:Y:S05]  /*33b0*/  @P1 BRA `(.L_x_28) ;  /* 0x0000000000081947 */ /* 0x002fea0003800000 */
[----:B------:R-:W1:Y:S02]  /*33c0*/  SYNCS.PHASECHK.TRANS64.TRYWAIT P1, [UR8], R229 ;  /* 0x000000e5ff0075a7 */ /* 0x000e640008020148 */
[----:B-1----:R-:W-:Y:S05]  /*33d0*/  @!P1 BRA `(.L_x_29) ;  /* 0x000000cc00809947 */ /* 0x002fea0003800000 */
.L_x_28:
[----:B------:R-:W-:Y:S01]  /*33e0*/  UIADD3 UR8, UR16, 0x180, URZ ;  /* 0x0000018010087890 */ /* 0x000fe2000fffe03f */
[----:B------:R-:W-:Y:S01]  /*33f0*/  WARPGROUP.ARRIVE ;  /* 0x00000000000079c5 */ /* 0x000fe20000000000 */
[----:B------:R-:W-:Y:S02]  /*3400*/  UIADD3 UR9, UR16, 0x2180, URZ ;  /* 0x0000218010097890 */ /* 0x000fe4000fffe03f */
[----:B------:R-:W-:Y:S02]  /*3410*/  USHF.R.U32.HI UR8, URZ, 0x4, UR8 ;  /* 0x000000043f087899 */ /* 0x000fe40008011608 */
[----:B------:R-:W-:Y:S02]  /*3420*/  USHF.R.U32.HI UR9, URZ, 0x4, UR9 ;  /* 0x000000043f097899 */ /* 0x000fe40008011609 */
[----:B------:R-:W-:Y:S02]  /*3430*/  UISETP.NE.AND UP0, UPT, UR5, URZ, UPT ;  /* 0x0000003f0500728c */ /* 0x000fe4000bf05270 */
[----:B------:R-:W-:-:S02]  /*3440*/  ULOP3.LUT UR8, UR8, 0x3fff, URZ, 0xc0, !UPT ;  /* 0x00003fff08087892 */ /* 0x000fc4000f8ec03f */
[----:B------:R-:W-:Y:S02]  /*3450*/  ULOP3.LUT UR9, UR9, 0x3fff, URZ, 0xc0, !UPT ;  /* 0x00003fff09097892 */ /* 0x000fe4000f8ec03f */
[----:B------:R-:W-:Y:S02]  /*3460*/  USEL UR6, UR6, URZ, !UP0 ;  /* 0x0000003f06067287 */ /* 0x000fe4000c000000 */
[----:B------:R-:W-:Y:S02]  /*3470*/  ULOP3.LUT UR8, UR8, 0x10000, URZ, 0xfc, !UPT ;  /* 0x0001000008087892 */ /* 0x000fe4000f8efc3f */
[----:B------:R-:W-:Y:S02]  /*3480*/  ULOP3.LUT UR9, UR9, 0x10000, URZ, 0xfc, !UPT ;  /* 0x0001000009097892 */ /* 0x000fe4000f8efc3f */
[----:B------:R-:W-:Y:S02]  /*3490*/  UISETP.NE.U32.AND UP0, UPT, UR6, URZ, UPT ;  /* 0x0000003f0600728c */ /* 0x000fe4000bf05070 */
[----:B------:R-:W-:-:S02]  /*34a0*/  ULEA UR8, UR18, UR8, 0x7 ;  /* 0x0000000812087291 */ /* 0x000fc4000f8e383f */
[----:B------:R-:W-:Y:S01]  /*34b0*/  ULEA UR10, UR18, UR9, 0x9 ;  /* 0x00000009120a7291 */ /* 0x000fe2000f8e483f */
[----:B------:R-:W-:Y:S02]  /*34c0*/  UMOV UR11, 0xc0000010 ;  /* 0xc0000010000b7882 */ /* 0x000fe40000000000 */
[----:B------:R-:W-:Y:S01]  /*34d0*/  UMOV UR9, 0xc0000010 ;  /* 0xc000001000097882 */ /* 0x000fe20000000000 */
[----:B------:R-:W-:-:S05]  /*34e0*/  UIADD3 UR4, UR4, 0x1, URZ ;  /* 0x0000000104047890 */ /* 0x000fca000fffe03f */
[----:B------:R-:W-:Y:S01]  /*34f0*/  QGMMA.64x256x32.F32.E4M3.E4M3 R24, gdesc[UR8], R24, UP0, gsb0 ;  /* 0x03e00000081879f3 */ /* 0x000fe2000b800818 */
[----:B------:R-:W-:-:S04]  /*3500*/  UISETP.NE.AND UP0, UPT, UR4, UR26, UPT ;  /* 0x0000001a0400728c */ /* 0x000fc8000bf05270 */
[----:B------:R-:W-:-:S06]  /*3510*/  USEL UR5, URZ, 0x1, UP0 ;  /* 0x000000013f057887 */ /* 0x000fcc0008000000 */
[----:B------:R-:W-:Y:S01]  /*3520*/  ISETP.NE.AND P1, PT, RZ, UR5, PT ;  /* 0x00000005ff007c0c */ /* 0x000fe2000bf25270 */
[----:B------:R-:W-:-:S12]  /*3530*/  WARPGROUP.DEPBAR.LE gsb0, 0x1 ;  /* 0x00008000000079c5 */ /* 0x000fd80000010100 */
[----:B------:R-:W-:Y:S05]  /*3540*/  @!P1 BRA `(.L_x_30) ;  /* 0x0000000c00809947 */ /* 0x000fea0003800000 */
[----:B------:R-:W-:Y:S02]  /*3550*/  WARPGROUP.DEPBAR.LE gsb0, 0x0 ;  /* 0x00008000000079c5 */ /* 0x000fe40000010000 */
[----:B------:R-:W-:-:S01]  /*3560*/  FADD R226, R24, R226 ;  /* 0x000000e218e27221 */ /* 0x000fc20000000000 */
[----:B------:R-:W-:Y:S01]  /*3570*/  FADD R225, R25, R225 ;  /* 0x000000e119e17221 */ /* 0x000fe20000000000 */
[----:B------:R1:W-:Y:S01]  /*3580*/  STL [R1+0xa0], R227 ;  /* 0x0000a0e301007387 */ /* 0x0003e20000100800 */
[----:B------:R-:W-:-:S01]  /*3590*/  FADD R224, R26, R224 ;  /* 0x000000e01ae07221 */ /* 0x000fc20000000000 */
[----:B------:R-:W-:Y:S01]  /*35a0*/  FADD R223, R27, R223 ;  /* 0x000000df1bdf7221 */ /* 0x000fe20000000000 */
[----:B------:R-:W-:-:S01]  /*35b0*/  FADD R222, R28, R222 ;  /* 0x000000de1cde7221 */ /* 0x000fc20000000000 */
[----:B------:R-:W-:Y:S01]  /*35c0*/  FADD R221, R29, R221 ;  /* 0x000000dd1ddd7221 */ /* 0x000fe20000000000 */
[----:B-1----:R-:W3:Y:S04]  /*35d0*/  LDL.LU R227, [R1+0x30] ;  /* 0x0000300001e37983 */ /* 0x002ee80000300800 */
[----:B------:R1:W-:Y:S01]  /*35e0*/  STL [R1+0xa4], R226 ;  /* 0x0000a4e201007387 */ /* 0x0003e20000100800 */
[----:B------:R-:W-:-:S01]  /*35f0*/  FADD R220, R30, R220 ;  /* 0x000000dc1edc7221 */ /* 0x000fc20000000000 */
[----:B------:R-:W-:-:S02]  /*3600*/  FADD R219, R31, R219 ;  /* 0x000000db1fdb7221 */ /* 0x000fc40000000000 */
[----:B-1----:R-:W4:Y:S04]  /*3610*/  LDL.LU R226, [R1+0x2c] ;  /* 0x00002c0001e27983 */ /* 0x002f280000300800 */
[----:B------:R1:W-:Y:S01]  /*3620*/  STL [R1+0xa8], R225 ;  /* 0x0000a8e101007387 */ /* 0x0003e20000100800 */
[----:B------:R-:W-:-:S03]  /*3630*/  FADD R218, R32, R218 ;  /* 0x000000da20da7221 */ /* 0x000fc60000000000 */
[----:B-1----:R-:W2:Y:S04]  /*3640*/  LDL.LU R225, [R1+0x28] ;  /* 0x0000280001e17983 */ /* 0x002ea80000300800 */
        /* <DEDUP_REMOVED lines=9> */
[----:B------:R1:W-:Y:S04]  /*36e0*/  STL [R1+0xb8], R221 ;  /* 0x0000b8dd01007387 */ /* 0x0003e80000100800 */
        /* <DEDUP_REMOVED lines=12> */
[----:B-1----:R-:W2:Y:S01]  /*37b0*/  LDL.LU R215, [R1] ;  /* 0x0000000001d77983 */ /* 0x002ea20000300800 */
[----:B------:R-:W-:-:S01]  /*37c0*/  FADD R214, R36, R214 ;  /* 0x000000d624d67221 */ /* 0x000fc20000000000 */
[----:B------:R-:W-:Y:S01]  /*37d0*/  FADD R213, R37, R213 ;  /* 0x000000d525d57221 */ /* 0x000fe20000000000 */
[----:B------:R-:W-:-:S01]  /*37e0*/  FADD R212, R38, R212 ;  /* 0x000000d426d47221 */ /* 0x000fc20000000000 */
[----:B------:R-:W-:Y:S01]  /*37f0*/  FADD R211, R39, R211 ;  /* 0x000000d327d37221 */ /* 0x000fe20000000000 */
[----:B------:R-:W-:-:S01]  /*3800*/  FADD R210, R40, R210 ;  /* 0x000000d228d27221 */ /* 0x000fc20000000000 */
[----:B------:R-:W-:Y:S01]  /*3810*/  STL [R1+0xd4], R214 ;  /* 0x0000d4d601007387 */ /* 0x000fe20000100800 */
        /* <DEDUP_REMOVED lines=11> */
[----:B------:R1:W-:Y:S01]  /*38d0*/  STL [R1+0xe0], R211 ;  /* 0x0000e0d301007387 */ /* 0x0003e20000100800 */
[----:B------:R-:W-:-:S01]  /*38e0*/  FADD R200, R50, R200 ;  /* 0x000000c832c87221 */ /* 0x000fc20000000000 */
[----:B------:R-:W-:Y:S01]  /*38f0*/  FADD R199, R51, R199 ;  /* 0x000000c733c77221 */ /* 0x000fe20000000000 */
        /* <DEDUP_REMOVED lines=69> */
[----:B-----5:R-:W-:Y:S01]  /*3d50*/  FADD R0, R121, R0 ;  /* 0x0000000079007221 */ /* 0x020fe20000000000 */
[----:B---3--:R-:W-:-:S01]  /*3d60*/  FADD R227, R134, R227 ;  /* 0x000000e386e37221 */ /* 0x008fc20000000000 */
[----:B----4-:R-:W-:Y:S01]  /*3d70*/  FADD R226, R133, R226 ;  /* 0x000000e285e27221 */ /* 0x010fe20000000000 */
[----:B--2---:R-:W-:-:S01]  /*3d80*/  FADD R225, R132, R225 ;  /* 0x000000e184e17221 */ /* 0x004fc20000000000 */
        /* <DEDUP_REMOVED lines=9> */
[----:B------:R-:W-:-:S05]  /*3e20*/  FADD R215, R122, R215 ;  /* 0x000000d77ad77221 */ /* 0x000fca0000000000 */
[----:B------:R2:W-:Y:S04]  /*3e30*/  STL [R1], R215 ;  /* 0x000000d701007387 */ /* 0x0005e80000100800 */
[----:B------:R3:W-:Y:S04]  /*3e40*/  STL [R1+0x4], R216 ;  /* 0x000004d801007387 */ /* 0x0007e80000100800 */
        /* <DEDUP_REMOVED lines=8> */
[----:B-1----:R-:W4:Y:S04]  /*3ed0*/  LDL.LU R211, [R1+0x34] ;  /* 0x0000340001d37983 */ /* 0x002f280000300800 */
[----:B------:R1:W-:Y:S04]  /*3ee0*/  STL [R1+0x28], R225 ;  /* 0x000028e101007387 */ /* 0x0003e80000100800 */
[----:B------:R-:W4:Y:S04]  /*3ef0*/  LDL.LU R212, [R1+0x38] ;  /* 0x0000380001d47983 */ /* 0x000f280000300800 */
[----:B------:R1:W-:Y:S04]  /*3f00*/  STL [R1+0x2c], R226 ;  /* 0x00002ce201007387 */ /* 0x0003e80000100800 */
[----:B------:R-:W4:Y:S04]  /*3f10*/  LDL.LU R213, [R1+0x3c] ;  /* 0x00003c0001d57983 */ /* 0x000f280000300800 */
[----:B------:R1:W-:Y:S04]  /*3f20*/  STL [R1+0x30], R227 ;  /* 0x000030e301007387 */ /* 0x0003e80000100800 */
[----:B------:R-:W4:Y:S04]  /*3f30*/  LDL.LU R214, [R1+0x40] ;  /* 0x0000400001d67983 */ /* 0x000f280000300800 */
[----:B--2---:R-:W2:Y:S04]  /*3f40*/  LDL.LU R215, [R1+0x44] ;  /* 0x0000440001d77983 */ /* 0x004ea80000300800 */
[----:B---3--:R-:W3:Y:S04]  /*3f50*/  LDL.LU R216, [R1+0x48] ;  /* 0x0000480001d87983 */ /* 0x008ee80000300800 */
[----:B----4-:R-:W4:Y:S04]  /*3f60*/  LDL.LU R217, [R1+0x4c] ;  /* 0x00004c0001d97983 */ /* 0x010f280000300800 */
[----:B0-----:R-:W4:Y:S04]  /*3f70*/  LDL.LU R218, [R1+0x50] ;  /* 0x0000500001da7983 */ /* 0x001f280000300800 */
[----:B------:R-:W4:Y:S04]  /*3f80*/  LDL.LU R219, [R1+0x54] ;  /* 0x0000540001db7983 */ /* 0x000f280000300800 */
[----:B------:R-:W4:Y:S04]  /*3f90*/  LDL.LU R220, [R1+0x58] ;  /* 0x0000580001dc7983 */ /* 0x000f280000300800 */
[----:B------:R-:W4:Y:S04]  /*3fa0*/  LDL.LU R221, [R1+0x5c] ;  /* 0x00005c0001dd7983 */ /* 0x000f280000300800 */
[----:B------:R-:W4:Y:S04]  /*3fb0*/  LDL.LU R222, [R1+0x60] ;  /* 0x0000600001de7983 */ /* 0x000f280000300800 */
[----:B------:R-:W4:Y:S04]  /*3fc0*/  LDL.LU R223, [R1+0x64] ;  /* 0x0000640001df7983 */ /* 0x000f280000300800 */
[----:B------:R-:W4:Y:S04]  /*3fd0*/  LDL.LU R224, [R1+0x68] ;  /* 0x0000680001e07983 */ /* 0x000f280000300800 */
[----:B-1----:R-:W4:Y:S04]  /*3fe0*/  LDL.LU R225, [R1+0x6c] ;  /* 0x00006c0001e17983 */ /* 0x002f280000300800 */
[----:B------:R-:W4:Y:S04]  /*3ff0*/  LDL.LU R226, [R1+0x70] ;  /* 0x0000700001e27983 */ /* 0x000f280000300800 */
[----:B------:R-:W4:Y:S01]  /*4000*/  LDL.LU R227, [R1+0x74] ;  /* 0x0000740001e37983 */ /* 0x000f220000300800 */
[----:B------:R-:W-:-:S05]  /*4010*/  FADD R211, R135, R211 ;  /* 0x000000d387d37221 */ /* 0x000fca0000000000 */
[----:B------:R0:W-:Y:S01]  /*4020*/  STL [R1+0x34], R211 ;  /* 0x000034d301007387 */ /* 0x0001e20000100800 */
[----:B------:R-:W-:-:S03]  /*4030*/  FADD R212, R136, R212 ;  /* 0x000000d488d47221 */ /* 0x000fc60000000000 */
[----:B0-----:R1:W5:Y:S01]  /*4040*/  LDL.LU R211, [R1+0xe0] ;  /* 0x0000e00001d37983 */ /* 0x0013620000300800 */
[----:B------:R-:W-:-:S03]  /*4050*/  FADD R213, R137, R213 ;  /* 0x000000d589d57221 */ /* 0x000fc60000000000 */
[----:B------:R0:W-:Y:S01]  /*4060*/  STL [R1+0x38], R212 ;  /* 0x000038d401007387 */ /* 0x0001e20000100800 */
[----:B------:R-:W-:-:S01]  /*4070*/  FADD R214, R138, R214 ;  /* 0x000000d68ad67221 */ /* 0x000fc20000000000 */
[----:B--2---:R-:W-:Y:S02]  /*4080*/  FADD R215, R139, R215 ;  /* 0x000000d78bd77221 */ /* 0x004fe40000000000 */
[----:B0-----:R1:W5:Y:S01]  /*4090*/  LDL.LU R212, [R1+0xdc] ;  /* 0x0000dc0001d47983 */ /* 0x0013620000300800 */
[----:B---3--:R-:W-:-:S03]  /*40a0*/  FADD R216, R140, R216 ;  /* 0x000000d88cd87221 */ /* 0x008fc60000000000 */
[----:B------:R0:W-:Y:S01]  /*40b0*/  STL [R1+0x3c], R213 ;  /* 0x00003cd501007387 */ /* 0x0001e20000100800 */
[----:B----4-:R-:W-:-:S03]  /*40c0*/  FADD R217, R141, R217 ;  /* 0x000000d98dd97221 */ /* 0x010fc60000000000 */
[----:B0-----:R1:W5:Y:S01]  /*40d0*/  LDL.LU R213, [R1+0xd8] ;  /* 0x0000d80001d57983 */ /* 0x0013620000300800 */
[----:B------:R-:W-:-:S03]  /*40e0*/  FADD R218, R142, R218 ;  /* 0x000000da8eda7221 */ /* 0x000fc60000000000 */
[----:B------:R0:W-:Y:S01]  /*40f0*/  STL [R1+0x40], R214 ;  /* 0x000040d601007387 */ /* 0x0001e20000100800 */
[----:B------:R-:W-:-:S01]  /*4100*/  FADD R219, R143, R219 ;  /* 0x000000db8fdb7221 */ /* 0x000fc20000000000 */
[----:B------:R-:W-:Y:S02]  /*4110*/  FADD R220, R144, R220 ;  /* 0x000000dc90dc7221 */ /* 0x000fe40000000000 */
[----:B0-----:R1:W5:Y:S04]  /*4120*/  LDL.LU R214, [R1+0xd4] ;  /* 0x0000d40001d67983 */ /* 0x0013680000300800 */
[----:B------:R0:W-:Y:S01]  /*4130*/  STL [R1+0x44], R215 ;  /* 0x000044d701007387 */ /* 0x0001e20000100800 */
[----:B------:R-:W-:-:S01]  /*4140*/  FADD R221, R145, R221 ;  /* 0x000000dd91dd7221 */ /* 0x000fc20000000000 */
[----:B------:R-:W-:-:S02]  /*4150*/  FADD R222, R146, R222 ;  /* 0x000000de92de7221 */ /* 0x000fc40000000000 */
[----:B0-----:R1:W5:Y:S04]  /*4160*/  LDL.LU R215, [R1+0xd0] ;  /* 0x0000d00001d77983 */ /* 0x0013680000300800 */
[----:B------:R0:W-:Y:S01]  /*4170*/  STL [R1+0x48], R216 ;  /* 0x000048d801007387 */ /* 0x0001e20000100800 */
[----:B------:R-:W-:-:S03]  /*4180*/  FADD R223, R147, R223 ;  /* 0x000000df93df7221 */ /* 0x000fc60000000000 */
        /* <DEDUP_REMOVED lines=13> */
[----:B------:R0:W-:Y:S04]  /*4260*/  STL [R1+0x5c], R221 ;  /* 0x00005cdd01007387 */ /* 0x0001e80000100800 */
        /* <DEDUP_REMOVED lines=12> */
[----:B0-----:R1:W5:Y:S01]  /*4330*/  LDL.LU R227, [R1+0xa0] ;  /* 0x0000a00001e37983 */ /* 0x0013620000300800 */
[----:B------:R-:W-:-:S05]  /*4340*/  UMOV UR4, URZ ;  /* 0x0000003f00047c82 */ /* 0x000fca0008000000 */
.L_x_30:
[----:B------:R-:W-:Y:S05]  /*4350*/  @!P2 BRA `(.L_x_31) ;  /* 0x000000000004a947 */ /* 0x000fea0003800000 */
[----:B------:R-:W-:Y:S01]  /*4360*/  BPT.TRAP 0x1 ;  /* 0x000000040000795c */ /* 0x000fe20000300000 */
.L_x_31:
[----:B-----5:R3:W-:Y:S04]  /*4370*/  STL [R1+0xa0], R0 ;  /* 0x0000a00001007387 */ /* 0x0207e80000100800 */
[----:B---3--:R-:W3:Y:S01]  /*4380*/  LDL R0, [R1+0x7c] ;  /* 0x00007c0001007983 */ /* 0x008ee20000100800 */
[----:B0-----:R-:W-:-:S05]  /*4390*/  IMAD.U32 R229, RZ, RZ, UR19 ;  /* 0x00000013ffe57e24 */ /* 0x001fca000f8e00ff */
[----:B------:R-:W-:-:S05]  /*43a0*/  @P0 LEA R229, R229, UR16, 0x3 ;  /* 0x00000010e5e50c11 */ /* 0x000fca000f8e18ff */
[----:B------:R-:W-:Y:S01]  /*43b0*/  @P0 VIADD R229, R229, 0x20 ;  /* 0x00000020e5e50836 */ /* 0x000fe20000000000 */
[----:B------:R-:W-:-:S06]  /*43c0*/  UISETP.GT.U32.AND UP0, UPT, UR7, 0x1, UPT ;  /* 0x000000010700788c */ /* 0x000fcc000bf04070 */
[----:B------:R-:W-:Y:S02]  /*43d0*/  PLOP3.LUT P1, PT, PT, PT, UP0, 0x80, 0x0 ;  /* 0x000000000000781c */ /* 0x000fe40003f2f008 */
[----:B---3--:R-:W-:Y:S02]  /*43e0*/  @P0 PRMT R229, R0, 0x654, R229 ;  /* 0x0000065400e50816 */ /* 0x008fe400000000e5 */
[----:B------:R0:W5:Y:S02]  /*43f0*/  LDL.LU R0, [R1+0xa0] ;  /* 0x0000a00001007983 */ /* 0x0001640000300800 */
[----:B------:R0:W-:Y:S07]  /*4400*/  @P0 SYNCS.ARRIVE.TRANS64.RED.A1T0 RZ, [R229+URZ], RZ ;  /* 0x000000ffe5ff09a7 */ /* 0x0001ee000810043f */
[----:B------:R-:W-:Y:S05]  /*4410*/  @P1 BRA `(.L_x_32) ;  /* 0x0000000000041947 */ /* 0x000fea0003800000 */
[----:B------:R-:W-:Y:S01]  /*4420*/  BPT.TRAP 0x1 ;  /* 0x000000040000795c */ /* 0x000fe20000300000 */
.L_x_32:
[----:B------:R-:W-:Y:S01]  /*4430*/  UIADD3 UR18, UR18, 0x1, URZ ;  /* 0x0000000112127890 */ /* 0x000fe2000fffe03f */
[C---:B------:R-:W-:Y:S01]  /*4440*/  ISETP.GT.AND P1, PT, R228.reuse, 0x1, PT ;  /* 0x00000001e400780c */ /* 0x040fe20003f24270 */
[----:B------:R-:W-:Y:S01]  /*4450*/  UIADD3 UR19, UR19, 0x1, URZ ;  /* 0x0000000113137890 */ /* 0x000fe2000fffe03f */
[----:B------:R-:W-:Y:S01]  /*4460*/  VIADD R228, R228, 0xffffffff ;  /* 0xffffffffe4e47836 */ /* 0x000fe20000000000 */
[----:B------:R-:W-:Y:S02]  /*4470*/  UISETP.NE.AND UP0, UPT, UR18, 0x4, UPT ;  /* 0x000000041200788c */ /* 0x000fe4000bf05270 */
[----:B------:R-:W-:Y:S02]  /*4480*/  UISETP.NE.AND UP1, UPT, UR19, 0x4, UPT ;  /* 0x000000041300788c */ /* 0x000fe4000bf25270 */
[----:B------:R-:W-:Y:S02]  /*4490*/  USEL UR6, URZ, 0x1, UP0 ;  /* 0x000000013f067887 */ /* 0x000fe40008000000 */
[----:B------:R-:W-:-:S02]  /*44a0*/  USEL UR18, UR18, URZ, UP0 ;  /* 0x0000003f12127287 */ /* 0x000fc40008000000 */
[----:B------:R-:W-:Y:S02]  /*44b0*/  USEL UR19, UR19, URZ, UP1 ;  /* 0x0000003f13137287 */ /* 0x000fe40008800000 */
[----:B------:R-:W-:Y:S01]  /*44c0*/  LOP3.LUT R227, R227, UR6, RZ, 0x3c, !PT ;  /* 0x00000006e3e37c12 */ /* 0x000fe2000f8e3cff */
[----:B------:R-:W-:Y:S01]  /*44d0*/  UMOV UR6, 0x1 ;  /* 0x0000000100067882 */ /* 0x000fe20000000000 */
[----:B------:R-:W-:Y:S08]  /*44e0*/  @P1 BRA `(.L_x_33) ;  /* 0xffffffec008c1947 */ /* 0x000ff0000383ffff */
.L_x_25:
[----:B------:R-:W-:-:S04]  /*44f0*/  UISETP.NE.AND UP0, UPT, UR4, URZ, UPT ;  /* 0x0000003f0400728c */ /* 0x000fc8000bf05270 */
[----:B------:R-:W-:-:S06]  /*4500*/  USEL UR4, URZ, 0x1, !UP0 ;  /* 0x000000013f047887 */ /* 0x000fcc000c000000 */
[----:B------:R-:W-:-:S13]  /*4510*/  ISETP.NE.AND P1, PT, RZ, UR4, PT ;  /* 0x00000004ff007c0c */ /* 0x000fda000bf25270 */
[----:B------:R-:W-:Y:S05]  /*4520*/  @!P1 BRA `(.L_x_34) ;  /* 0x0000000c00dc9947 */ /* 0x000fea0003800000 */
[----:B------:R-:W3:Y:S04]  /*4530*/  LDL.LU R227, [R1+0x74] ;  /* 0x0000740001e37983 */ /* 0x000ee80000300800 */
[----:B---3--:R3:W-:Y:S04]  /*4540*/  STL [R1+0xa0], R227 ;  /* 0x0000a0e301007387 */ /* 0x0087e80000100800 */
[----:B---3--:R-:W3:Y:S04]  /*4550*/  LDL.LU R227, [R1+0x70] ;  /* 0x0000700001e37983 */ /* 0x008ee80000300800 */
        /* <DEDUP_REMOVED lines=55> */
[----:B---3--:R-:W3:Y:S01]  /*48d0*/  LDL.LU R227, [R1] ;  /* 0x0000000001e37983 */ /* 0x008ee20000300800 */
[----:B------:R-:W-:-:S02]  /*48e0*/  WARPGROUP.DEPBAR.LE gsb0, 0x0 ;  /* 0x00008000000079c5 */ /* 0x000fc40000010000 */
[----:B------:R-:W-:Y:S01]  /*48f0*/  FADD R226, R24, R226 ;  /* 0x000000e218e27221 */ /* 0x000fe20000000000 */
        /* <DEDUP_REMOVED lines=96> */
[----:B-----5:R-:W-:Y:S01]  /*4f00*/  FADD R0, R121, R0 ;  /* 0x0000000079007221 */ /* 0x020fe20000000000 */
[----:B---3--:R-:W-:-:S05]  /*4f10*/  FADD R227, R122, R227 ;  /* 0x000000e37ae37221 */ /* 0x008fca0000000000 */
[----:B------:R3:W-:Y:S04]  /*4f20*/  STL [R1], R227 ;  /* 0x000000e301007387 */ /* 0x0007e80000100800 */
[----:B---3--:R-:W3:Y:S02]  /*4f30*/  LDL.LU R227, [R1+0x110] ;  /* 0x0001100001e37983 */ /* 0x008ee40000300800 */
[----:B---3--:R-:W-:-:S05]  /*4f40*/  FADD R227, R123, R227 ;  /* 0x000000e37be37221 */ /* 0x008fca0000000000 */
[----:B------:R3:W-:Y:S04]  /*4f50*/  STL [R1+0x4], R227 ;  /* 0x000004e301007387 */ /* 0x0007e80000100800 */
        /* <DEDUP_REMOVED lines=83> */
[----:B------:R3:W-:Y:S02]  /*5490*/  STL [R1+0x74], R227 ;  /* 0x000074e301007387 */ /* 0x0007e40000100800 */
.L_x_34:
[----:B---3--:R-:W-:-:S04]  /*54a0*/  IMAD.U32 R227, RZ, RZ, UR39 ;  /* 0x00000027ffe37e24 */ /* 0x008fc8000f8e00ff */
[----:B------:R3:W-:Y:S01]  /*54b0*/  SYNCS.ARRIVE.TRANS64.A1T0 RZ, [R227+UR36], RZ ;  /* 0x000000ffe3ff79a7 */ /* 0x0007e20008100024 */
[----:B------:R-:W-:Y:S02]  /*54c0*/  WARPGROUP.DEPBAR.LE gsb0, 0x0 ;  /* 0x00008000000079c5 */ /* 0x000fe40000010000 */
[----:B------:R-:W4:Y:S02]  /*54d0*/  LDC R24, c[0x0][0x28c] ;  /* 0x0000a300ff187b82 */ /* 0x000f240000000800 */
[----:B----4-:R-:W-:-:S13]  /*54e0*/  ISETP.GE.AND P1, PT, R24, 0x1, PT ;  /* 0x000000011800780c */ /* 0x010fda0003f26270 */
[----:B---3--:R-:W-:Y:S05]  /*54f0*/  @!P1 BRA `(.L_x_35) ;  /* 0x0000000000489947 */ /* 0x008fea0003800000 */
[----:B------:R-:W-:-:S06]  /*5500*/  UISETP.NE.AND UP0, UPT, UR38, 0x3, UPT ;  /* 0x000000032600788c */ /* 0x000fcc000bf05270 */
[----:B------:R-:W-:-:S13]  /*5510*/  PLOP3.LUT P1, PT, PT, PT, UP0, 0x80, 0x0 ;  /* 0x000000000000781c */ /* 0x000fda0003f2f008 */
[----:B------:R-:W-:Y:S05]  /*5520*/  @!P1 BRA `(.L_x_36) ;  /* 0x0000000000049947 */ /* 0x000fea0003800000 */
[----:B------:R-:W-:Y:S01]  /*5530*/  BPT.TRAP 0x1 ;  /* 0x000000040000795c */ /* 0x000fe20000300000 */
.L_x_36:
[----:B------:R-:W3:Y:S01]  /*5540*/  LDL R227, [R1+0x7c] ;  /* 0x00007c0001e37983 */ /* 0x000ee20000100800 */
[----:B------:R-:W-:Y:S01]  /*5550*/  VOTEU.ANY UP0, P0 ;  /* 0x00000000003f7886 */ /* 0x000fe20000000100 */
[----:B------:R-:W-:-:S04]  /*5560*/  IMAD.U32 R25, RZ, RZ, UR16 ;  /* 0x00000010ff197e24 */ /* 0x000fc8000f8e00ff */
[----:B------:R-:W-:Y:S02]  /*5570*/  @UP0 UIADD3 UR4, UR12, UR15, URZ ;  /* 0x0000000f0c040290 */ /* 0x000fe4000fffe03f */
[----:B------:R-:W-:-:S04]  /*5580*/  UISETP.GT.U32.AND UP0, UPT, UR7, 0x1, UPT ;  /* 0x000000010700788c */ /* 0x000fc8000bf04070 */
[----:B------:R-:W-:Y:S02]  /*5590*/  IMAD.U32 R24, RZ, RZ, UR4 ;  /* 0x00000004ff187e24 */ /* 0x000fe4000f8e00ff */
[----:B------:R-:W-:Y:S02]  /*55a0*/  PLOP3.LUT P1, PT, PT, PT, UP0, 0x80, 0x0 ;  /* 0x000000000000781c */ /* 0x000fe40003f2f008 */
[----:B------:R-:W-:-:S05]  /*55b0*/  @P0 IMAD.SHL.U32 R24, R24, 0x8, RZ ;  /* 0x0000000818180824 */ /* 0x000fca00078e00ff */
[----:B------:R-:W-:-:S04]  /*55c0*/  @P0 LOP3.LUT R24, R24, 0x18, RZ, 0xc0, !PT ;  /* 0x0000001818180812 */ /* 0x000fc800078ec0ff */
[----:B------:R-:W-:-:S04]  /*55d0*/  @P0 IADD3 R24, R25, 0x20, R24 ;  /* 0x0000002019180810 */ /* 0x000fc80007ffe018 */
[----:B---3--:R-:W-:-:S04]  /*55e0*/  @P0 PRMT R24, R227, 0x654, R24 ;  /* 0x00000654e3180816 */ /* 0x008fc80000000018 */
[----:B------:R3:W-:Y:S01]  /*55f0*/  @P0 SYNCS.ARRIVE.TRANS64.RED.A1T0 RZ, [R24+URZ], RZ ;  /* 0x000000ff18ff09a7 */ /* 0x0007e2000810043f */
[----:B------:R-:W-:Y:S05]  /*5600*/  @P1 BRA `(.L_x_35) ;  /* 0x0000000000041947 */ /* 0x000fea0003800000 */
[----:B------:R-:W-:Y:S01]  /*5610*/  BPT.TRAP 0x1 ;  /* 0x000000040000795c */ /* 0x000fe20000300000 */
.L_x_35:
[----:B------:R-:W4:Y:S01]  /*5620*/  LDL R227, [R1+0x88] ;  /* 0x0000880001e37983 */ /* 0x000f220000100800 */
[----:B---3--:R-:W-:Y:S01]  /*5630*/  IMAD.U32 R24, RZ, RZ, UR35 ;  /* 0x00000023ff187e24 */ /* 0x008fe2000f8e00ff */
[----:B------:R-:W3:Y:S04]  /*5640*/  LDC R35, c[0x0][0x288] ;  /* 0x0000a200ff237b82 */ /* 0x000ee80000000800 */
[----:B------:R-:W-:-:S04]  /*5650*/  SHF.L.U32 R24, R24, 0x1f, RZ ;  /* 0x0000001f18187819 */ /* 0x000fc800000006ff */
[----:B------:R-:W0:Y:S01]  /*5660*/  SYNCS.PHASECHK.TRANS64.TRYWAIT P1, [UR17+0x8], R24 ;  /* 0x00000818ff0075a7 */ /* 0x000e220008020151 */
[----:B----4-:R-:W-:Y:S01]  /*5670*/  IMAD.SHL.U32 R32, R227, 0x40, RZ ;  /* 0x00000040e3207824 */ /* 0x010fe200078e00ff */
[----:B0--3--:R-:W-:Y:S06]  /*5680*/  @!P1 BRA `(.L_x_37) ;  /* 0x000000a800f49947 */ /* 0x009fec0003800000 */
.L_x_323:
[----:B------:R-:W3:Y:S01]  /*5690*/  LDL.LU R227, [R1+0x8c] ;  /* 0x00008c0001e37983 */ /* 0x000ee20000300800 */
[----:B------:R-:W-:Y:S02]  /*56a0*/  ULDC UR4, c[0x0][0x284] ;  /* 0x0000a10000047ab9 */ /* 0x000fe40000000800 */
[----:B------:R-:W-:Y:S01]  /*56b0*/  ISETP.GE.AND P1, PT, R32, UR4, PT ;  /* 0x0000000420007c0c */ /* 0x000fe2000bf26270 */
[----:B---3--:R-:W-:-:S05]  /*56c0*/  IMAD.SHL.U32 R37, R227, 0x100, RZ ;  /* 0x00000100e3257824 */ /* 0x008fca00078e00ff */
[----:B------:R-:W-:-:S13]  /*56d0*/  ISETP.GE.OR P1, PT, R37, R35, P1 ;  /* 0x000000232500720c */ /* 0x000fda0000f26670 */
[----:B------:R-:W-:Y:S05]  /*56e0*/  @P1 BRA `(.L_x_38) ;  /* 0x00000090001c1947 */ /* 0x000fea0003800000 */
[----:B------:R3:W-:Y:S01]  /*56f0*/  STL.64 [R1+0xa8], R4 ;  /* 0x0000a80401007387 */ /* 0x0007e20000100a00 */
[----:B------:R-:W-:Y:S01]  /*5700*/  ULDC.64 UR4, c[0x0][0x5d0] ;  /* 0x0001740000047ab9 */ /* 0x000fe20000000a00 */
[----:B------:R-:W4:Y:S02]  /*5710*/  LDC.64 R26, c[0x0][0x5c8] ;  /* 0x00017200ff1a7b82 */ /* 0x000f240000000a00 */
[----:B---3--:R-:W3:Y:S04]  /*5720*/  LDL.64 R4, [R1+0x90] ;  /* 0x0000900001047983 */ /* 0x008ee80000100a00 */
[----:B------:R0:W-:Y:S04]  /*5730*/  STL [R1+0xa4], R2 ;  /* 0x0000a40201007387 */ /* 0x0001e80000100800 */
[----:B0-----:R-:W3:Y:S04]  /*5740*/  LDL.LU R2, [R1+0x88] ;  /* 0x0000880001027983 */ /* 0x001ee80000300800 */
[----:B-----5:R0:W-:Y:S04]  /*5750*/  STL [R1+0xa0], R0 ;  /* 0x0000a00001007387 */ /* 0x0201e80000100800 */
[----:B------:R-:W2:Y:S04]  /*5760*/  LDL R227, [R1+0x78] ;  /* 0x0000780001e37983 */ /* 0x000ea80000100800 */
[----:B0-----:R-:W4:Y:S01]  /*5770*/  LDL R0, [R1+0x98] ;  /* 0x0000980001007983 */ /* 0x001f220000100800 */
[----:B------:R-:W0:Y:S02]  /*5780*/  S2R R24, SR_TID.X ;  /* 0x0000000000187919 */ /* 0x000e240000002100 */
[----:B0-----:R-:W-:-:S04]  /*5790*/  SHF.R.S32.HI R25, RZ, 0x1f, R24 ;  /* 0x0000001fff197819 */ /* 0x001fc80000011418 */
[----:B------:R-:W-:-:S04]  /*57a0*/  LEA.HI R25, R25, R24, RZ, 0x7 ;  /* 0x0000001819197211 */ /* 0x000fc800078f38ff */
[----:B------:R-:W-:-:S05]  /*57b0*/  LOP3.LUT R25, R25, 0xffffff80, RZ, 0xc0, !PT ;  /* 0xffffff8019197812 */ /* 0x000fca00078ec0ff */
[----:B------:R-:W-:Y:S01]  /*57c0*/  IMAD.IADD R25, R24, 0x1, -R25 ;  /* 0x0000000118197824 */ /* 0x000fe200078e0a19 */
[----:B--2---:R-:W-:-:S05]  /*57d0*/  SHF.R.S32.HI R38, RZ, 0x1f, R227 ;  /* 0x0000001fff267819 */ /* 0x004fca00000114e3 */
[----:B------:R-:W-:-:S04]  /*57e0*/  IMAD R30, R38, UR4, RZ ;  /* 0x00000004261e7c24 */ /* 0x000fc8000f8e02ff */
[----:B------:R-:W-:Y:S02]  /*57f0*/  IMAD R33, R227, UR5, R30 ;  /* 0x00000005e3217c24 */ /* 0x000fe4000f8e021e */
[----:B---3--:R-:W-:Y:S02]  /*5800*/  IMAD.WIDE R30, R2, 0x40, R4 ;  /* 0x00000040021e7825 */ /* 0x008fe400078e0204 */
[----:B------:R0:W5:Y:S02]  /*5810*/  LDL.LU.64 R4, [R1+0xa8] ;  /* 0x0000a80001047983 */ /* 0x0001640000300a00 */
[----:B----4-:R-:W-:Y:S02]  /*5820*/  IMAD.IADD R39, R0, 0x1, -R32 ;  /* 0x0000000100277824 */ /* 0x010fe400078e0a20 */
[----:B------:R0:W5:Y:S04]  /*5830*/  LDL.LU R2, [R1+0xa4] ;  /* 0x0000a40001027983 */ /* 0x0001680000300800 */
[----:B------:R0:W5:Y:S01]  /*5840*/  LDL.LU R0, [R1+0xa0] ;  /* 0x0000a00001007983 */ /* 0x0001620000300800 */
[----:B------:R-:W-:-:S04]  /*5850*/  SHF.R.S32.HI R24, RZ, 0x1f, R25 ;  /* 0x0000001fff187819 */ /* 0x000fc80000011419 */
[----:B------:R-:W-:-:S04]  /*5860*/  LEA.HI R24, R24, R25, RZ, 0x2 ;  /* 0x0000001918187211 */ /* 0x000fc800078f10ff */
[----:B------:R-:W-:-:S05]  /*5870*/  LOP3.LUT R24, R24, 0xfffffffc, RZ, 0xc0, !PT ;  /* 0xfffffffc18187812 */ /* 0x000fca00078ec0ff */
[----:B------:R-:W-:-:S04]  /*5880*/  IMAD.IADD R40, R25, 0x1, -R24 ;  /* 0x0000000119287824 */ /* 0x000fc800078e0a18 */
[----:B------:R-:W-:-:S05]  /*5890*/  IMAD.SHL.U32 R28, R40, 0x2, RZ ;  /* 0x00000002281c7824 */ /* 0x000fca00078e00ff */
[----:B------:R-:W-:-:S03]  /*58a0*/  SHF.R.S32.HI R29, RZ, 0x1f, R28 ;  /* 0x0000001fff1d7819 */ /* 0x000fc6000001141c */
[----:B------:R-:W-:Y:S01]  /*58b0*/  IMAD.WIDE.U32 R24, R227, UR4, R28 ;  /* 0x00000004e3187c25 */ /* 0x000fe2000f8e001c */
[----:B------:R-:W-:Y:S01]  /*58c0*/  SHF.R.S32.HI R36, RZ, 0x1f, R37 ;  /* 0x0000001fff247819 */ /* 0x000fe20000011425 */
[----:B------:R-:W-:Y:S01]  /*58d0*/  ULDC.64 UR4, c[0x0][0x5c0] ;  /* 0x0001700000047ab9 */ /* 0x000fe20000000a00 */
[----:B------:R-:W-:Y:S01]  /*58e0*/  IADD3 R24, P1, R37, R24, RZ ;  /* 0x0000001825187210 */ /* 0x000fe20007f3e0ff */
[----:B------:R-:W-:-:S03]  /*58f0*/  IMAD R34, R31, R26, RZ ;  /* 0x0000001a1f227224 */ /* 0x000fc600078e02ff */
[----:B------:R-:W-:Y:S01]  /*5900*/  IADD3.X R25, R36, R25, R33, P1, !PT ;  /* 0x0000001924197210 */ /* 0x000fe20000ffe421 */
[C---:B------:R-:W-:Y:S02]  /*5910*/  IMAD R33, R30.reuse, R27, R34 ;  /* 0x0000001b1e217224 */ /* 0x040fe400078e0222 */
[----:B------:R-:W-:-:S04]  /*5920*/  IMAD.WIDE.U32 R24, R30, R26, R24 ;  /* 0x0000001a1e187225 */ /* 0x000fc800078e0018 */
[----:B------:R-:W-:Y:S01]  /*5930*/  IMAD.IADD R33, R25, 0x1, R33 ;  /* 0x0000000119217824 */ /* 0x000fe200078e0221 */
[----:B------:R-:W-:-:S04]  /*5940*/  LEA R25, P1, R26, R24, 0x3 ;  /* 0x000000181a197211 */ /* 0x000fc800078218ff */
[----:B------:R-:W-:Y:S02]  /*5950*/  LEA.HI.X R27, R26, R33, R27, 0x3, P1 ;  /* 0x000000211a1b7211 */ /* 0x000fe400008f1c1b */
[----:B------:R-:W-:Y:S02]  /*5960*/  FSETP.NEU.AND P1, PT, RZ, UR27, PT ;  /* 0x0000001bff007c0b */ /* 0x000fe4000bf2d000 */
[----:B------:R-:W-:Y:S02]  /*5970*/  IADD3 R24, P2, R24, UR4, RZ ;  /* 0x0000000418187c10 */ /* 0x000fe4000ff5e0ff */
[----:B------:R-:W-:Y:S01]  /*5980*/  IADD3 R26, P3, R25, UR4, RZ ;  /* 0x00000004191a7c10 */ /* 0x000fe2000ff7e0ff */
[----:B------:R-:W-:Y:S01]  /*5990*/  IMAD R34, R40, -0x2, R35 ;  /* 0xfffffffe28227824 */ /* 0x000fe200078e0223 */
[----:B------:R-:W-:Y:S01]  /*59a0*/  IADD3.X R25, R33, UR5, RZ, P2, !PT ;  /* 0x0000000521197c10 */ /* 0x000fe200097fe4ff */
[----:B------:R-:W-:Y:S01]  /*59b0*/  BSSY B0, `(.L_x_38) ;  /* 0x00008da000007945 */ /* 0x000fe20003800000 */
[----:B------:R-:W-:Y:S01]  /*59c0*/  IADD3.X R27, R27, UR5, RZ, P3, !PT ;  /* 0x000000051b1b7c10 */ /* 0x000fe20009ffe4ff */
[----:B------:R-:W-:-:S04]  /*59d0*/  IMAD.IADD R34, R34, 0x1, -R37 ;  /* 0x0000000122227824 */ /* 0x000fc800078e0a25 */
[----:B0-----:R-:W-:Y:S05]  /*59e0*/  @!P1 BRA `(.L_x_39) ;  /* 0x0000006800d89947 */ /* 0x001fea0003800000 */
[----:B------:R-:W-:Y:S01]  /*59f0*/  ULDC.64 UR4, c[0x0][0x5b8] ;  /* 0x00016e0000047ab9 */ /* 0x000fe20000000a00 */
[----:B------:R-:W-:Y:S01]  /*5a00*/  ULDC.64 UR8, c[0x0][0x5a8] ;  /* 0x00016a0000087ab9 */ /* 0x000fe20000000a00 */
[----:B------:R-:W-:Y:S01]  /*5a10*/  IMAD.WIDE.U32 R28, R227, UR4, R28 ;  /* 0x00000004e31c7c25 */ /* 0x000fe2000f8e001c */
[----:B------:R-:W-:Y:S03]  /*5a20*/  BSSY B1, `(.L_x_40) ;  /* 0x0000010000017945 */ /* 0x000fe60003800000 */
[----:B------:R-:W-:-:S04]  /*5a30*/  IMAD R32, R38, UR4, RZ ;  /* 0x0000000426207c24 */ /* 0x000fc8000f8e02ff */
[----:B------:R-:W-:Y:S01]  /*5a40*/  IMAD R33, R227, UR5, R32 ;  /* 0x00000005e3217c24 */ /* 0x000fe2000f8e0220 */
[----:B------:R-:W-:Y:S01]  /*5a50*/  IADD3 R32, P1, R37, R28, RZ ;  /* 0x0000001c25207210 */ /* 0x000fe20007f3e0ff */
[----:B------:R-:W-:Y:S02]  /*5a60*/  ULDC.64 UR4, c[0x0][0x5b0] ;  /* 0x00016c0000047ab9 */ /* 0x000fe40000000a00 */
[----:B------:R-:W-:Y:S01]  /*5a70*/  IMAD R35, R31, UR4, RZ ;  /* 0x000000041f237c24 */ /* 0x000fe2000f8e02ff */
[----:B------:R-:W-:Y:S02]  /*5a80*/  IADD3.X R33, R36, R29, R33, P1, !PT ;  /* 0x0000001d24217210 */ /* 0x000fe40000ffe421 */
[----:B------:R-:W-:Y:S01]  /*5a90*/  ISETP.GE.AND P1, PT, R39, 0x1, PT ;  /* 0x000000012700780c */ /* 0x000fe20003f26270 */
[C---:B------:R-:W-:Y:S02]  /*5aa0*/  IMAD R35, R30.reuse, UR5, R35 ;  /* 0x000000051e237c24 */ /* 0x040fe4000f8e0223 */
[----:B------:R-:W-:Y:S01]  /*5ab0*/  IMAD.WIDE.U32 R28, R30, UR4, R32 ;  /* 0x000000041e1c7c25 */ /* 0x000fe2000f8e0020 */
[----:B------:R-:W-:-:S02]  /*5ac0*/  ISETP.LT.OR P4, PT, R34, 0x1, !P1 ;  /* 0x000000012200780c */ /* 0x000fc40004f81670 */
[----:B------:R-:W-:-:S04]  /*5ad0*/  IADD3 R28, P2, R28, UR8, RZ ;  /* 0x000000081c1c7c10 */ /* 0x000fc8000ff5e0ff */
[--C-:B------:R-:W-:Y:S02]  /*5ae0*/  IADD3.X R29, R29, UR9, R35.reuse, P2, !PT ;  /* 0x000000091d1d7c10 */ /* 0x100fe400097fe423 */
[----:B------:R-:W-:-:S05]  /*5af0*/  PRMT R35, RZ, 0x7610, R35 ;  /* 0x00007610ff237816 */ /* 0x000fca0000000023 */
[----:B------:R-:W-:Y:S05]  /*5b00*/  @P4 BRA `(.L_x_41) ;  /* 0x0000000000044947 */ /* 0x000fea0003800000 */
[----:B------:R0:W5:Y:S02]  /*5b10*/  LDG.E.U8 R35, desc[UR22][R28.64] ;  /* 0x000000161c237981 */ /* 0x000164000c1e1100 */
.L_x_41:
[----:B------:R-:W-:Y:S05]  /*5b20*/  BSYNC B1 ;  /* 0x0000000000017941 */ /* 0x000fea0003800000 */
.L_x_40:
[----:B-----5:R-:W-:Y:S01]  /*5b30*/  LOP3.LUT R35, R35, 0xff, RZ, 0xc0, !PT ;  /* 0x000000ff23237812 */ /* 0x020fe200078ec0ff */
[----:B------:R-:W-:Y:S01]  /*5b40*/  BSSY B1, `(.L_x_42) ;  /* 0x000000b000017945 */ /* 0x000fe20003800000 */
[----:B------:R-:W-:Y:S02]  /*5b50*/  ISETP.LT.OR P3, PT, R34, 0x2, !P1 ;  /* 0x000000022200780c */ /* 0x000fe40004f61670 */
[----:B------:R-:W-:-:S05]  /*5b60*/  F2FP.F16.E4M3.UNPACK_B R35, R35 ;  /* 0x00000023ff23723e */ /* 0x000fca00020006ff */
[----:B------:R-:W-:-:S05]  /*5b70*/  HADD2.F32 R35, -RZ, R35.H0_H0 ;  /* 0x20000023ff237230 */ /* 0x000fca0000004100 */
[----:B------:R-:W-:-:S04]  /*5b80*/  FMUL R35, R35, UR27 ;  /* 0x0000001b23237c20 */ /* 0x000fc80008400000 */
[----:B------:R-:W-:-:S05]  /*5b90*/  FFMA R35, R226, UR28, R35 ;  /* 0x0000001ce2237c23 */ /* 0x000fca0008000023 */
[----:B------:R-:W-:Y:S02]  /*5ba0*/  F2FP.SATFINITE.E4M3.F32.PACK_AB_MERGE_C R37, RZ, R35, RZ ;  /* 0x00000023ff25723e */ /* 0x000fe400048070ff */
[----:B------:R-:W-:-:S03]  /*5bb0*/  PRMT R35, RZ, 0x7610, R35 ;  /* 0x00007610ff237816 */ /* 0x000fc60000000023 */
[----:B------:R2:W-:Y:S01]  /*5bc0*/  @!P4 STG.E.U8 desc[UR22][R24.64], R37 ;  /* 0x000000251800c986 */ /* 0x0005e2000c101116 */
[----:B------:R-:W-:Y:S05]  /*5bd0*/  @P3 BRA `(.L_x_43) ;  /* 0x0000000000043947 */ /* 0x000fea0003800000 */
[----:B------:R3:W5:Y:S02]  /*5be0*/  LDG.E.U8 R35, desc[UR22][R28.64+0x1] ;  /* 0x000001161c237981 */ /* 0x000764000c1e1100 */
.L_x_43:
[----:B------:R-:W-:Y:S05]  /*5bf0*/  BSYNC B1 ;  /* 0x0000000000017941 */ /* 0x000fea0003800000 */
.L_x_42:
[----:B-----5:R-:W-:Y:S01]  /*5c00*/  LOP3.LUT R35, R35, 0xff, RZ, 0xc0, !PT ;  /* 0x000000ff23237812 */ /* 0x020fe200078ec0ff */
[----:B------:R-:W-:Y:S01]  /*5c10*/  BSSY B1, `(.L_x_44) ;  /* 0x0000013000017945 */ /* 0x000fe20003800000 */
[----:B--2---:R-:W-:Y:S02]  /*5c20*/  IADD3 R37, P2, R30, 0x8, RZ ;  /* 0x000000081e257810 */ /* 0x004fe40007f5e0ff */
[----:B------:R-:W-:-:S03]  /*5c30*/  F2FP.F16.E4M3.UNPACK_B R35, R35 ;  /* 0x00000023ff23723e */ /* 0x000fc600020006ff */
[----:B------:R-:W-:Y:S01]  /*5c40*/  IMAD.X R31, RZ, RZ, R31, P2 ;  /* 0x000000ffff1f7224 */ /* 0x000fe200010e061f */
[----:B------:R-:W-:Y:S01]  /*5c50*/  ISETP.GE.AND P2, PT, R39, 0x9, PT ;  /* 0x000000092700780c */ /* 0x000fe20003f46270 */
[----:B------:R-:W-:Y:S02]  /*5c60*/  HADD2.F32 R35, -RZ, R35.H0_H0 ;  /* 0x20000023ff237230 */ /* 0x000fe40000004100 */
[----:B------:R-:W-:Y:S01]  /*5c70*/  IMAD R36, R31, UR4, RZ ;  /* 0x000000041f247c24 */ /* 0x000fe2000f8e02ff */
[----:B------:R-:W-:Y:S01]  /*5c80*/  ISETP.LT.OR P5, PT, R34, 0x1, !P2 ;  /* 0x000000012200780c */ /* 0x000fe200057a1670 */
[----:B------:R-:W-:-:S04]  /*5c90*/  IMAD.WIDE.U32 R32, R37, UR4, R32 ;  /* 0x0000000425207c25 */ /* 0x000fc8000f8e0020 */
[----:B------:R-:W-:Y:S01]  /*5ca0*/  FMUL R30, R35, UR27 ;  /* 0x0000001b231e7c20 */ /* 0x000fe20008400000 */
[----:B------:R-:W-:-:S03]  /*5cb0*/  IMAD R37, R37, UR5, R36 ;  /* 0x0000000525257c24 */ /* 0x000fc6000f8e0224 */
[----:B------:R-:W-:Y:S01]  /*5cc0*/  FFMA R225, R225, UR28, R30 ;  /* 0x0000001ce1e17c23 */ /* 0x000fe2000800001e */
[----:B------:R-:W-:Y:S02]  /*5cd0*/  IADD3 R30, P4, R32, UR8, RZ ;  /* 0x00000008201e7c10 */ /* 0x000fe4000ff9e0ff */
[----:B------:R-:W-:Y:S02]  /*5ce0*/  PRMT R32, RZ, 0x7610, R32 ;  /* 0x00007610ff207816 */ /* 0x000fe40000000020 */
[----:B------:R-:W-:Y:S02]  /*5cf0*/  F2FP.SATFINITE.E4M3.F32.PACK_AB_MERGE_C R225, RZ, R225, RZ ;  /* 0x000000e1ffe1723e */ /* 0x000fe400048070ff */
[----:B------:R-:W-:-:S03]  /*5d00*/  IADD3.X R31, R33, UR9, R37, P4, !PT ;  /* 0x00000009211f7c10 */ /* 0x000fc6000a7fe425 */
[----:B------:R2:W-:Y:S01]  /*5d10*/  @!P3 STG.E.U8 desc[UR22][R24.64+0x1], R225 ;  /* 0x000001e11800b986 */ /* 0x0005e2000c101116 */
[----:B------:R-:W-:Y:S05]  /*5d20*/  @P5 BRA `(.L_x_45) ;  /* 0x0000000000045947 */ /* 0x000fea0003800000 */
[----:B------:R4:W5:Y:S02]  /*5d30*/  LDG.E.U8 R32, desc[UR22][R30.64] ;  /* 0x000000161e207981 */ /* 0x000964000c1e1100 */
.L_x_45:
[----:B------:R-:W-:Y:S05]  /*5d40*/  BSYNC B1 ;  /* 0x0000000000017941 */ /* 0x000fea0003800000 */
.L_x_44:
[----:B-----5:R-:W-:Y:S01]  /*5d50*/  LOP3.LUT R32, R32, 0xff, RZ, 0xc0, !PT ;  /* 0x000000ff20207812 */ /* 0x020fe200078ec0ff */
[----:B------:R-:W-:Y:S01]  /*5d60*/  BSSY B1, `(.L_x_46) ;  /* 0x000000b000017945 */ /* 0x000fe20003800000 */
[----:B------:R-:W-:Y:S02]  /*5d70*/  ISETP.LT.OR P3, PT, R34, 0x2, !P2 ;  /* 0x000000022200780c */ /* 0x000fe40005761670 */
[----:B------:R-:W-:-:S05]  /*5d80*/  F2FP.F16.E4M3.UNPACK_B R32, R32 ;  /* 0x00000020ff20723e */ /* 0x000fca00020006ff */
[----:B------:R-:W-:-:S05]  /*5d90*/  HADD2.F32 R32, -RZ, R32.H0_H0 ;  /* 0x20000020ff207230 */ /* 0x000fca0000004100 */
[----:B------:R-:W-:Y:S01]  /*5da0*/  FMUL R33, R32, UR27 ;  /* 0x0000001b20217c20 */ /* 0x000fe20008400000 */
[----:B------:R-:W-:-:S03]  /*5db0*/  PRMT R32, RZ, 0x7610, R32 ;  /* 0x00007610ff207816 */ /* 0x000fc60000000020 */
[----:B------:R-:W-:-:S05]  /*5dc0*/  FFMA R33, R224, UR28, R33 ;  /* 0x0000001ce0217c23 */ /* 0x000fca0008000021 */
[----:B------:R-:W-:-:S05]  /*5dd0*/  F2FP.SATFINITE.E4M3.F32.PACK_AB_MERGE_C R33, RZ, R33, RZ ;  /* 0x00000021ff21723e */ /* 0x000fca00048070ff */
[----:B------:R0:W-:Y:S01]  /*5de0*/  @!P5 STG.E.U8 desc[UR22][R26.64], R33 ;  /* 0x000000211a00d986 */ /* 0x0001e2000c101116 */
[----:B------:R-:W-:Y:S05]  /*5df0*/  @P3 BRA `(.L_x_47) ;  /* 0x0000000000043947 */ /* 0x000fea0003800000 */
[----:B------:R0:W5:Y:S02]  /*5e00*/  LDG.E.U8 R32, desc[UR22][R30.64+0x1] ;  /* 0x000001161e207981 */ /* 0x000164000c1e1100 */
.L_x_47:
[----:B------:R-:W-:Y:S05]  /*5e10*/  BSYNC B1 ;  /* 0x0000000000017941 */ /* 0x000fea0003800000 */
.L_x_46:
[----:B-----5:R-:W-:Y:S01]  /*5e20*/  LOP3.LUT R32, R32, 0xff, RZ, 0xc0, !PT ;  /* 0x000000ff20207812 */ /* 0x020fe200078ec0ff */
[----:B------:R-:W-:Y:S01]  /*5e30*/  BSSY B1, `(.L_x_48) ;  /* 0x000000b000017945 */ /* 0x000fe20003800000 */
[----:B------:R-:W-:Y:S02]  /*5e40*/  ISETP.LT.OR P4, PT, R34, 0x9, !P1 ;  /* 0x000000092200780c */ /* 0x000fe40004f81670 */
[----:B------:R-:W-:-:S05]  /*5e50*/  F2FP.F16.E4M3.UNPACK_B R32, R32 ;  /* 0x00000020ff20723e */ /* 0x000fca00020006ff */
[----:B------:R-:W-:-:S05]  /*5e60*/  HADD2.F32 R32, -RZ, R32.H0_H0 ;  /* 0x20000020ff207230 */ /* 0x000fca0000004100 */
[----:B------:R-:W-:-:S04]  /*5e70*/  FMUL R32, R32, UR27 ;  /* 0x0000001b20207c20 */ /* 0x000fc80008400000 */
[----:B------:R-:W-:-:S05]  /*5e80*/  FFMA R32, R223, UR28, R32 ;  /* 0x0000001cdf207c23 */ /* 0x000fca0008000020 */
[----:B0-----:R-:W-:Y:S02]  /*5e90*/  F2FP.SATFINITE.E4M3.F32.PACK_AB_MERGE_C R33, RZ, R32, RZ ;  /* 0x00000020ff21723e */ /* 0x001fe400048070ff */
[----:B------:R-:W-:-:S03]  /*5ea0*/  PRMT R32, RZ, 0x7610, R32 ;  /* 0x00007610ff207816 */ /* 0x000fc60000000020 */
[----:B------:R0:W-:Y:S01]  /*5eb0*/  @!P3 STG.E.U8 desc[UR22][R26.64+0x1], R33 ;  /* 0x000001211a00b986 */ /* 0x0001e2000c101116 */
[----:B------:R-:W-:Y:S05]  /*5ec0*/  @P4 BRA `(.L_x_49) ;  /* 0x0000000000044947 */ /* 0x000fea0003800000 */
[----:B------:R0:W5:Y:S02]  /*5ed0*/  LDG.E.U8 R32, desc[UR22][R28.64+0x8] ;  /* 0x000008161c207981 */ /* 0x000164000c1e1100 */
.L_x_49:
[----:B------:R-:W-:Y:S05]  /*5ee0*/  BSYNC B1 ;  /* 0x0000000000017941 */ /* 0x000fea0003800000 */
.L_x_48:
[----:B-----5:R-:W-:Y:S01]  /*5ef0*/  LOP3.LUT R32, R32, 0xff, RZ, 0xc0, !PT ;  /* 0x000000ff20207812 */ /* 0x020fe200078ec0ff */
[----:B------:R-:W-:Y:S01]  /*5f00*/  BSSY B1, `(.L_x_50) ;  /* 0x000000b000017945 */ /* 0x000fe20003800000 */
[----:B------:R-:W-:Y:S02]  /*5f10*/  ISETP.LT.OR P3, PT, R34, 0xa, !P1 ;  /* 0x0000000a2200780c */ /* 0x000fe40004f61670 */
[----:B------:R-:W-:-:S05]  /*5f20*/  F2FP.F16.E4M3.UNPACK_B R32, R32 ;  /* 0x00000020ff20723e */ /* 0x000fca00020006ff */
[----:B------:R-:W-:-:S05]  /*5f30*/  HADD2.F32 R32, -RZ, R32.H0_H0 ;  /* 0x20000020ff207230 */ /* 0x000fca0000004100 */
[----:B0-----:R-:W-:Y:S01]  /*5f40*/  FMUL R33, R32, UR27 ;  /* 0x0000001b20217c20 */ /* 0x001fe20008400000 */
[----:B------:R-:W-:-:S03]  /*5f50*/  PRMT R32, RZ, 0x7610, R32 ;  /* 0x00007610ff207816 */ /* 0x000fc60000000020 */
[----:B------:R-:W-:-:S05]  /*5f60*/  FFMA R33, R222, UR28, R33 ;  /* 0x0000001cde217c23 */ /* 0x000fca0008000021 */
[----:B------:R-:W-:-:S05]  /*5f70*/  F2FP.SATFINITE.E4M3.F32.PACK_AB_MERGE_C R33, RZ, R33, RZ ;  /* 0x00000021ff21723e */ /* 0x000fca00048070ff */
[----:B------:R0:W-:Y:S01]  /*5f80*/  @!P4 STG.E.U8 desc[UR22][R24.64+0x8], R33 ;  /* 0x000008211800c986 */ /* 0x0001e2000c101116 */
[----:B------:R-:W-:Y:S05]  /*5f90*/  @P3 BRA `(.L_x_51) ;  /* 0x0000000000043947 */ /* 0x000fea0003800000 */
[----:B------:R0:W5:Y:S02]  /*5fa0*/  LDG.E.U8 R32, desc[UR22][R28.64+0x9] ;  /* 0x000009161c207981 */ /* 0x000164000c1e1100 */
.L_x_51:
[----:B------:R-:W-:Y:S05]  /*5fb0*/  BSYNC B1 ;  /* 0x0000000000017941 */ /* 0x000fea0003800000 */
.L_x_50:
        /* <DEDUP_REMOVED lines=12> */
.L_x_53:
[----:B------:R-:W-:Y:S05]  /*6080*/  BSYNC B1 ;  /* 0x0000000000017941 */ /* 0x000fea0003800000 */
.L_x_52:
        /* <DEDUP_REMOVED lines=12> */
.L_x_55:
[----:B------:R-:W-:Y:S05]  /*6150*/  BSYNC B1 ;  /* 0x0000000000017941 */ /* 0x000fea0003800000 */
.L_x_54:
        /* <DEDUP_REMOVED lines=12> */
.L_x_57:
[----:B------:R-:W-:Y:S05]  /*6220*/  BSYNC B1 ;  /* 0x0000000000017941 */ /* 0x000fea0003800000 */
.L_x_56:
        /* <DEDUP_REMOVED lines=12> */
.L_x_59:
[----:B------:R-:W-:Y:S05]  /*62f0*/  BSYNC B1 ;  /* 0x0000000000017941 */ /* 0x000fea0003800000 */
.L_x_58:
        /* <DEDUP_REMOVED lines=12> */
.L_x_61:
[----:B------:R-:W-:Y:S05]  /*63c0*/  BSYNC B1 ;  /* 0x0000000000017941 */ /* 0x000fea0003800000 */
.L_x_60:
        /* <DEDUP_REMOVED lines=12> */
.L_x_63:
[----:B------:R-:W-:Y:S05]  /*6490*/  BSYNC B1 ;  /* 0x0000000000017941 */ /* 0x000fea0003800000 */
.L_x_62:
        /* <DEDUP_REMOVED lines=12> */
.L_x_65:
[----:B------:R-:W-:Y:S05]  /*6560*/  BSYNC B1 ;  /* 0x0000000000017941 */ /* 0x000fea0003800000 */
.L_x_64:
        /* <DEDUP_REMOVED lines=12> */
.L_x_67:
[----:B------:R-:W-:Y:S05]  /*6630*/  BSYNC B1 ;  /* 0x0000000000017941 */ /* 0x000fea0003800000 */
.L_x_66:
        /* <DEDUP_REMOVED lines=12> */
.L_x_69:
[----:B------:R-:W-:Y:S05]  /*6700*/  BSYNC B1 ;  /* 0x0000000000017941 */ /* 0x000fea0003800000 */
.L_x_68:
        /* <DEDUP_REMOVED lines=12> */
.L_x_71:
[----:B------:R-:W-:Y:S05]  /*67d0*/  BSYNC B1 ;  /* 0x0000000000017941 */ /* 0x000fea0003800000 */
.L_x_70:
        /* <DEDUP_REMOVED lines=12> */
.L_x_73:
[----:B------:R-:W-:Y:S05]  /*68a0*/  BSYNC B1 ;  /* 0x0000000000017941 */ /* 0x000fea0003800000 */
.L_x_72:
        /* <DEDUP_REMOVED lines=12> */
.L_x_75:
[----:B------:R-:W-:Y:S05]  /*6970*/  BSYNC B1 ;  /* 0x0000000000017941 */ /* 0x000fea0003800000 */
.L_x_74:
        /* <DEDUP_REMOVED lines=12> */
.L_x_77:
[----:B------:R-:W-:Y:S05]  /*6a40*/  BSYNC B1 ;  /* 0x0000000000017941 */ /* 0x000fea0003800000 */
.L_x_76:
        /* <DEDUP_REMOVED lines=12> */
.L_x_79:
[----:B------:R-:W-:Y:S05]  /*6b10*/  BSYNC B1 ;  /* 0x0000000000017941 */ /* 0x000fea0003800000 */
.L_x_78:
        /* <DEDUP_REMOVED lines=12> */
.L_x_81:
[----:B------:R-:W-:Y:S05]  /*6be0*/  BSYNC B1 ;  /* 0x0000000000017941 */ /* 0x000fea0003800000 */
.L_x_80:
        /* <DEDUP_REMOVED lines=12> */
.L_x_83:
[----:B------:R-:W-:Y:S05]  /*6cb0*/  BSYNC B1 ;  /* 0x0000000000017941 */ /* 0x000fea0003800000 */
.L_x_82:
        /* <DEDUP_REMOVED lines=12> */
.L_x_85:
[----:B------:R-:W-:Y:S05]  /*6d80*/  BSYNC B1 ;  /* 0x0000000000017941 */ /* 0x000fea0003800000 */
.L_x_84:
        /* <DEDUP_REMOVED lines=12> */
.L_x_87:
[----:B------:R-:W-:Y:S05]  /*6e50*/  BSYNC B1 ;  /* 0x0000000000017941 */ /* 0x000fea0003800000 */
.L_x_86:
        /* <DEDUP_REMOVED lines=12> */
.L_x_89:
[----:B------:R-:W-:Y:S05]  /*6f20*/  BSYNC B1 ;  /* 0x0000000000017941 */ /* 0x000fea0003800000 */
.L_x_88:
        /* <DEDUP_REMOVED lines=12> */
.L_x_91:
[----:B------:R-:W-:Y:S05]  /*6ff0*/  BSYNC B1 ;  /* 0x0000000000017941 */ /* 0x000fea0003800000 */
.L_x_90:
        /* <DEDUP_REMOVED lines=12> */
.L_x_93:
[----:B------:R-:W-:Y:S05]  /*70c0*/  BSYNC B1 ;  /* 0x0000000000017941 */ /* 0x000fea0003800000 */
.L_x_92:
        /* <DEDUP_REMOVED lines=12> */
.L_x_95:
[----:B------:R-:W-:Y:S05]  /*7190*/  BSYNC B1 ;  /* 0x0000000000017941 */ /* 0x000fea0003800000 */
.L_x_94:
        /* <DEDUP_REMOVED lines=12> */
.L_x_97:
[----:B------:R-:W-:Y:S05]  /*7260*/  BSYNC B1 ;  /* 0x0000000000017941 */ /* 0x000fea0003800000 */
.L_x_96:
        /* <DEDUP_REMOVED lines=12> */
.L_x_99:
[----:B------:R-:W-:Y:S05]  /*7330*/  BSYNC B1 ;  /* 0x0000000000017941 */ /* 0x000fea0003800000 */
.L_x_98:
        /* <DEDUP_REMOVED lines=12> */
.L_x_101:
[----:B------:R-:W-:Y:S05]  /*7400*/  BSYNC B1 ;  /* 0x0000000000017941 */ /* 0x000fea0003800000 */
.L_x_100:
        /* <DEDUP_REMOVED lines=12> */
.L_x_103:
[----:B------:R-:W-:Y:S05]  /*74d0*/  BSYNC B1 ;  /* 0x0000000000017941 */ /* 0x000fea0003800000 */
.L_x_102:
        /* <DEDUP_REMOVED lines=12> */
.L_x_105:
[----:B------:R-:W-:Y:S05]  /*75a0*/  BSYNC B1 ;  /* 0x0000000000017941 */ /* 0x000fea0003800000 */
.L_x_104:
        /* <DEDUP_REMOVED lines=12> */
.L_x_107:
[----:B------:R-:W-:Y:S05]  /*7670*/  BSYNC B1 ;  /* 0x0000000000017941 */ /* 0x000fea0003800000 */
.L_x_106:
        /* <DEDUP_REMOVED lines=12> */
.L_x_109:
[----:B------:R-:W-:Y:S05]  /*7740*/  BSYNC B1 ;  /* 0x0000000000017941 */ /* 0x000fea0003800000 */
.L_x_108:
        /* <DEDUP_REMOVED lines=12> */
.L_x_111:
[----:B------:R-:W-:Y:S05]  /*7810*/  BSYNC B1 ;  /* 0x0000000000017941 */ /* 0x000fea0003800000 */
.L_x_110:
        /* <DEDUP_REMOVED lines=12> */
.L_x_113:
[----:B------:R-:W-:Y:S05]  /*78e0*/  BSYNC B1 ;  /* 0x0000000000017941 */ /* 0x000fea0003800000 */
.L_x_112:
        /* <DEDUP_REMOVED lines=12> */
.L_x_115:
[----:B------:R-:W-:Y:S05]  /*79b0*/  BSYNC B1 ;  /* 0x0000000000017941 */ /* 0x000fea0003800000 */
.L_x_114:
        /* <DEDUP_REMOVED lines=12> */
.L_x_117:
[----:B------:R-:W-:Y:S05]  /*7a80*/  BSYNC B1 ;  /* 0x0000000000017941 */ /* 0x000fea0003800000 */
.L_x_116:
        /* <DEDUP_REMOVED lines=12> */
.L_x_119:
[----:B------:R-:W-:Y:S05]  /*7b50*/  BSYNC B1 ;  /* 0x0000000000017941 */ /* 0x000fea0003800000 */
.L_x_118:
        /* <DEDUP_REMOVED lines=12> */
.L_x_121:
[----:B------:R-:W-:Y:S05]  /*7c20*/  BSYNC B1 ;  /* 0x0000000000017941 */ /* 0x000fea0003800000 */
.L_x_120:
        /* <DEDUP_REMOVED lines=12> */
.L_x_123:
[----:B------:R-:W-:Y:S05]  /*7cf0*/  BSYNC B1 ;  /* 0x0000000000017941 */ /* 0x000fea0003800000 */
.L_x_122:
        /* <DEDUP_REMOVED lines=12> */
.L_x_125:
[----:B------:R-:W-:Y:S05]  /*7dc0*/  BSYNC B1 ;  /* 0x0000000000017941 */ /* 0x000fea0003800000 */
.L_x_124:
        /* <DEDUP_REMOVED lines=12> */
.L_x_127:
[----:B------:R-:W-:Y:S05]  /*7e90*/  BSYNC B1 ;  /* 0x0000000000017941 */ /* 0x000fea0003800000 */
.L_x_126:
        /* <DEDUP_REMOVED lines=12> */
.L_x_129:
[----:B------:R-:W-:Y:S05]  /*7f60*/  BSYNC B1 ;  /* 0x0000000000017941 */ /* 0x000fea0003800000 */
.L_x_128:
        /* <DEDUP_REMOVED lines=12> */
.L_x_131:
[----:B------:R-:W-:Y:S05]  /*8030*/  BSYNC B1 ;  /* 0x0000000000017941 */ /* 0x000fea0003800000 */
.L_x_130:
        /* <DEDUP_REMOVED lines=12> */
.L_x_133:
[----:B------:R-:W-:Y:S05]  /*8100*/  BSYNC B1 ;  /* 0x0000000000017941 */ /* 0x000fea0003800000 */
.L_x_132:
        /* <DEDUP_REMOVED lines=12> */
.L_x_135:
[----:B------:R-:W-:Y:S05]  /*81d0*/  BSYNC B1 ;  /* 0x0000000000017941 */ /* 0x000fea0003800000 */
.L_x_134:
        /* <DEDUP_REMOVED lines=12> */
.L_x_137:
[----:B------:R-:W-:Y:S05]  /*82a0*/  BSYNC B1 ;  /* 0x0000000000017941 */ /* 0x000fea0003800000 */
.L_x_136:
        /* <DEDUP_REMOVED lines=12> */
.L_x_139:
[----:B------:R-:W-:Y:S05]  /*8370*/  BSYNC B1 ;  /* 0x0000000000017941 */ /* 0x000fea0003800000 */
.L_x_138:
        /* <DEDUP_REMOVED lines=12> */
.L_x_141:
[----:B------:R-:W-:Y:S05]  /*8440*/  BSYNC B1 ;  /* 0x0000000000017941 */ /* 0x000fea0003800000 */
.L_x_140:
        /* <DEDUP_REMOVED lines=12> */
.L_x_143:
[----:B------:R-:W-:Y:S05]  /*8510*/  BSYNC B1 ;  /* 0x0000000000017941 */ /* 0x000fea0003800000 */
.L_x_142:
        /* <DEDUP_REMOVED lines=12> */
.L_x_145:
[----:B------:R-:W-:Y:S05]  /*85e0*/  BSYNC B1 ;  /* 0x0000000000017941 */ /* 0x000fea0003800000 */
.L_x_144:
        /* <DEDUP_REMOVED lines=12> */
.L_x_147:
[----:B------:R-:W-:Y:S05]  /*86b0*/  BSYNC B1 ;  /* 0x0000000000017941 */ /* 0x000fea0003800000 */
.L_x_146:
        /* <DEDUP_REMOVED lines=12> */
.L_x_149:
[----:B------:R-:W-:Y:S05]  /*8780*/  BSYNC B1 ;  /* 0x0000000000017941 */ /* 0x000fea0003800000 */
.L_x_148:
        /* <DEDUP_REMOVED lines=12> */
.L_x_151:
[----:B------:R-:W-:Y:S05]  /*8850*/  BSYNC B1 ;  /* 0x0000000000017941 */ /* 0x000fea0003800000 */
.L_x_150:
        /* <DEDUP_REMOVED lines=12> */
.L_x_153:
[----:B------:R-:W-:Y:S05]  /*8920*/  BSYNC B1 ;  /* 0x0000000000017941 */ /* 0x000fea0003800000 */
.L_x_152:
        /* <DEDUP_REMOVED lines=12> */
.L_x_155:
[----:B------:R-:W-:Y:S05]  /*89f0*/  BSYNC B1 ;  /* 0x0000000000017941 */ /* 0x000fea0003800000 */
.L_x_154:
        /* <DEDUP_REMOVED lines=12> */
.L_x_157:
[----:B------:R-:W-:Y:S05]  /*8ac0*/  BSYNC B1 ;  /* 0x0000000000017941 */ /* 0x000fea0003800000 */
.L_x_156:
        /* <DEDUP_REMOVED lines=12> */
.L_x_159:
[----:B------:R-:W-:Y:S05]  /*8b90*/  BSYNC B1 ;  /* 0x0000000000017941 */ /* 0x000fea0003800000 */
.L_x_158:
        /* <DEDUP_REMOVED lines=12> */
.L_x_161:
[----:B------:R-:W-:Y:S05]  /*8c60*/  BSYNC B1 ;  /* 0x0000000000017941 */ /* 0x000fea0003800000 */
.L_x_160:
        /* <DEDUP_REMOVED lines=12> */
.L_x_163:
[----:B------:R-:W-:Y:S05]  /*8d30*/  BSYNC B1 ;  /* 0x0000000000017941 */ /* 0x000fea0003800000 */
.L_x_162:
        /* <DEDUP_REMOVED lines=12> */
.L_x_165:
[----:B------:R-:W-:Y:S05]  /*8e00*/  BSYNC B1 ;  /* 0x0000000000017941 */ /* 0x000fea0003800000 */
.L_x_164:
        /* <DEDUP_REMOVED lines=12> */
.L_x_167:
[----:B------:R-:W-:Y:S05]  /*8ed0*/  BSYNC B1 ;  /* 0x0000000000017941 */ /* 0x000fea0003800000 */
.L_x_166:
        /* <DEDUP_REMOVED lines=12> */
.L_x_169:
[----:B------:R-:W-:Y:S05]  /*8fa0*/  BSYNC B1 ;  /* 0x0000000000017941 */ /* 0x000fea0003800000 */
.L_x_168:
        /* <DEDUP_REMOVED lines=12> */
.L_x_171:
[----:B------:R-:W-:Y:S05]  /*9070*/  BSYNC B1 ;  /* 0x0000000000017941 */ /* 0x000fea0003800000 */
.L_x_170:
        /* <DEDUP_REMOVED lines=12> */
.L_x_173:
[----:B------:R-:W-:Y:S05]  /*9140*/  BSYNC B1 ;  /* 0x0000000000017941 */ /* 0x000fea0003800000 */
.L_x_172:
        /* <DEDUP_REMOVED lines=12> */
.L_x_175:
[----:B------:R-:W-:Y:S05]  /*9210*/  BSYNC B1 ;  /* 0x0000000000017941 */ /* 0x000fea0003800000 */
.L_x_174:
        /* <DEDUP_REMOVED lines=12> */
.L_x_177:
[----:B------:R-:W-:Y:S05]  /*92e0*/  BSYNC B1 ;  /* 0x0000000000017941 */ /* 0x000fea0003800000 */
.L_x_176:
        /* <DEDUP_REMOVED lines=12> */
.L_x_179:
[----:B------:R-:W-:Y:S05]  /*93b0*/  BSYNC B1 ;  /* 0x0000000000017941 */ /* 0x000fea0003800000 */
.L_x_178:
        /* <DEDUP_REMOVED lines=12> */
.L_x_181:
[----:B------:R-:W-:Y:S05]  /*9480*/  BSYNC B1 ;  /* 0x0000000000017941 */ /* 0x000fea0003800000 */
.L_x_180:
        /* <DEDUP_REMOVED lines=12> */
.L_x_183:
[----:B------:R-:W-:Y:S05]  /*9550*/  BSYNC B1 ;  /* 0x0000000000017941 */ /* 0x000fea0003800000 */
.L_x_182:
        /* <DEDUP_REMOVED lines=12> */
.L_x_185:
[----:B------:R-:W-:Y:S05]  /*9620*/  BSYNC B1 ;  /* 0x0000000000017941 */ /* 0x000fea0003800000 */
.L_x_184:
        /* <DEDUP_REMOVED lines=12> */
.L_x_187:
[----:B------:R-:W-:Y:S05]  /*96f0*/  BSYNC B1 ;  /* 0x0000000000017941 */ /* 0x000fea0003800000 */
.L_x_186:
        /* <DEDUP_REMOVED lines=12> */
.L_x_189:
[----:B------:R-:W-:Y:S05]  /*97c0*/  BSYNC B1 ;  /* 0x0000000000017941 */ /* 0x000fea0003800000 */
.L_x_188:
        /* <DEDUP_REMOVED lines=12> */
.L_x_191:
[----:B------:R-:W-:Y:S05]  /*9890*/  BSYNC B1 ;  /* 0x0000000000017941 */ /* 0x000fea0003800000 */
.L_x_190:
[----:B-----5:R-:W-:Y:S01]  /*98a0*/  LOP3.LUT R32, R32, 0xff, RZ, 0xc0, !PT ;  /* 0x000000ff20207812 */ /* 0x020fe200078ec0ff */
[----:B------:R-:W-:Y:S01]  /*98b0*/  BSSY B1, `(.L_x_192) ;  /* 0x000000b000017945 */ /* 0x000fe20003800000 */
[----:B------:R-:W-:Y:S02]  /*98c0*/  ISETP.LT.OR P4, PT, R34, 0x99, !P1 ;  /* 0x000000992200780c */ /* 0x000fe40004f81670 */
[----:B------:R-:W-:-:S05]  /*98d0*/  F2FP.F16.E4M3.UNPACK_B R32, R32 ;  /* 0x00000020ff20723e */ /* 0x000fca00020006ff */
[----:B------:R-:W-:-:S05]  /*98e0*/  HADD2.F32 R32, -RZ, R32.H0_H0 ;  /* 0x20000020ff207230 */ /* 0x000fca0000004100 */
[----:B------:R-:W-:-:S04]  /*98f0*/  FMUL R32, R32, UR27 ;  /* 0x0000001b20207c20 */ /* 0x000fc80008400000 */
[----:B------:R-:W-:Y:S01]  /*9900*/  FFMA R32, R23, UR28, R32 ;  /* 0x0000001c17207c23 */ /* 0x000fe20008000020 */
[----:B------:R-:W-:-:S04]  /*9910*/  PRMT R23, RZ, 0x7610, R23 ;  /* 0x00007610ff177816 */ /* 0x000fc80000000017 */
[----:B0-----:R-:W-:-:S05]  /*9920*/  F2FP.SATFINITE.E4M3.F32.PACK_AB_MERGE_C R33, RZ, R32, RZ ;  /* 0x00000020ff21723e */ /* 0x001fca00048070ff */
[----:B------:R0:W-:Y:S01]  /*9930*/  @!P3 STG.E.U8 desc[UR22][R26.64+0x91], R33 ;  /* 0x000091211a00b986 */ /* 0x0001e2000c101116 */
[----:B------:R-:W-:Y:S05]  /*9940*/  @P4 BRA `(.L_x_193) ;  /* 0x0000000000044947 */ /* 0x000fea0003800000 */
[----:B------:R0:W5:Y:S02]  /*9950*/  LDG.E.U8 R23, desc[UR22][R28.64+0x98] ;  /* 0x000098161c177981 */ /* 0x000164000c1e1100 */
.L_x_193:
[----:B------:R-:W-:Y:S05]  /*9960*/  BSYNC B1 ;  /* 0x0000000000017941 */ /* 0x000fea0003800000 */
.L_x_192:
        /* <DEDUP_REMOVED lines=8> */
[----:B------:R-:W-:-:S05]  /*99f0*/  F2FP.SATFINITE.E4M3.F32.PACK_AB_MERGE_C R23, RZ, R23, RZ ;  /* 0x00000017ff17723e */ /* 0x000fca00048070ff */
[----:B------:R0:W-:Y:S01]  /*9a00*/  @!P4 STG.E.U8 desc[UR22][R24.64+0x98], R23 ;  /* 0x000098171800c986 */ /* 0x0001e2000c101116 */
[----:B------:R-:W-:Y:S05]  /*9a10*/  @P3 BRA `(.L_x_195) ;  /* 0x0000000000043947 */ /* 0x000fea0003800000 */
[----:B------:R0:W5:Y:S02]  /*9a20*/  LDG.E.U8 R22, desc[UR22][R28.64+0x99] ;  /* 0x000099161c167981 */ /* 0x000164000c1e1100 */
.L_x_195:
[----:B------:R-:W-:Y:S05]  /*9a30*/  BSYNC B1 ;  /* 0x0000000000017941 */ /* 0x000fea0003800000 */
.L_x_194:
        /* <DEDUP_REMOVED lines=12> */
.L_x_197:
[----:B------:R-:W-:Y:S05]  /*9b00*/  BSYNC B1 ;  /* 0x0000000000017941 */ /* 0x000fea0003800000 */
.L_x_196:
        /* <DEDUP_REMOVED lines=12> */
.L_x_199:
[----:B------:R-:W-:Y:S05]  /*9bd0*/  BSYNC B1 ;  /* 0x0000000000017941 */ /* 0x000fea0003800000 */
.L_x_198:
        /* <DEDUP_REMOVED lines=12> */
.L_x_201:
[----:B------:R-:W-:Y:S05]  /*9ca0*/  BSYNC B1 ;  /* 0x0000000000017941 */ /* 0x000fea0003800000 */
.L_x_200:
        /* <DEDUP_REMOVED lines=12> */
.L_x_203:
[----:B------:R-:W-:Y:S05]  /*9d70*/  BSYNC B1 ;  /* 0x0000000000017941 */ /* 0x000fea0003800000 */
.L_x_202:
        /* <DEDUP_REMOVED lines=12> */
.L_x_205:
[----:B------:R-:W-:Y:S05]  /*9e40*/  BSYNC B1 ;  /* 0x0000000000017941 */ /* 0x000fea0003800000 */
.L_x_204:
        /* <DEDUP_REMOVED lines=12> */
.L_x_207:
[----:B------:R-:W-:Y:S05]  /*9f10*/  BSYNC B1 ;  /* 0x0000000000017941 */ /* 0x000fea0003800000 */
.L_x_206:
        /* <DEDUP_REMOVED lines=12> */
.L_x_209:
[----:B------:R-:W-:Y:S05]  /*9fe0*/  BSYNC B1 ;  /* 0x0000000000017941 */ /* 0x000fea0003800000 */
.L_x_208:
        /* <DEDUP_REMOVED lines=12> */
.L_x_211:
[----:B------:R-:W-:Y:S05]  /*a0b0*/  BSYNC B1 ;  /* 0x0000000000017941 */ /* 0x000fea0003800000 */
.L_x_210:
        /* <DEDUP_REMOVED lines=12> */
.L_x_213:
[----:B------:R-:W-:Y:S05]  /*a180*/  BSYNC B1 ;  /* 0x0000000000017941 */ /* 0x000fea0003800000 */
.L_x_212:
        /* <DEDUP_REMOVED lines=12> */
.L_x_215:
[----:B------:R-:W-:Y:S05]  /*a250*/  BSYNC B1 ;  /* 0x0000000000017941 */ /* 0x000fea0003800000 */
.L_x_214:
        /* <DEDUP_REMOVED lines=12> */
.L_x_217:
[----:B------:R-:W-:Y:S05]  /*a320*/  BSYNC B1 ;  /* 0x0000000000017941 */ /* 0x000fea0003800000 */
.L_x_216:
        /* <DEDUP_REMOVED lines=12> */
.L_x_219:
[----:B------:R-:W-:Y:S05]  /*a3f0*/  BSYNC B1 ;  /* 0x0000000000017941 */ /* 0x000fea0003800000 */
.L_x_218:
        /* <DEDUP_REMOVED lines=12> */
.L_x_221:
[----:B------:R-:W-:Y:S05]  /*a4c0*/  BSYNC B1 ;  /* 0x0000000000017941 */ /* 0x000fea0003800000 */
.L_x_220:
        /* <DEDUP_REMOVED lines=12> */
.L_x_223:
[----:B------:R-:W-:Y:S05]  /*a590*/  BSYNC B1 ;  /* 0x0000000000017941 */ /* 0x000fea0003800000 */
.L_x_222:
        /* <DEDUP_REMOVED lines=12> */
.L_x_225:
[----:B------:R-:W-:Y:S05]  /*a660*/  BSYNC B1 ;  /* 0x0000000000017941 */ /* 0x000fea0003800000 */
.L_x_224:
        /* <DEDUP_REMOVED lines=12> */
.L_x_227:
[----:B------:R-:W-:Y:S05]  /*a730*/  BSYNC B1 ;  /* 0x0000000000017941 */ /* 0x000fea0003800000 */
.L_x_226:
        /* <DEDUP_REMOVED lines=12> */
.L_x_229:
[----:B------:R-:W-:Y:S05]  /*a800*/  BSYNC B1 ;  /* 0x0000000000017941 */ /* 0x000fea0003800000 */
.L_x_228:
        /* <DEDUP_REMOVED lines=12> */
.L_x_231:
[----:B------:R-:W-:Y:S05]  /*a8d0*/  BSYNC B1 ;  /* 0x0000000000017941 */ /* 0x000fea0003800000 */
.L_x_230:
        /* <DEDUP_REMOVED lines=12> */
.L_x_233:
[----:B------:R-:W-:Y:S05]  /*a9a0*/  BSYNC B1 ;  /* 0x0000000000017941 */ /* 0x000fea0003800000 */
.L_x_232:
        /* <DEDUP_REMOVED lines=12> */
.L_x_235:
[----:B------:R-:W-:Y:S05]  /*aa70*/  BSYNC B1 ;  /* 0x0000000000017941 */ /* 0x000fea0003800000 */
.L_x_234:
[----:B-----5:R-:W-:Y:S01]  /*aa80*/  LOP3.LUT R2, R2, 0xff, RZ, 0xc0, !PT ;  /* 0x000000ff02027812 */ /* 0x020fe200078ec0ff */
[----:B------:R-:W-:Y:S01]  /*aa90*/  BSSY B1, `(.L_x_236) ;  /* 0x000000b000017945 */ /* 0x000fe20003800000 */
[----:B------:R-:W-:Y:S02]  /*aaa0*/  ISETP.LT.OR P4, PT, R34, 0xc1, !P2 ;  /* 0x000000c12200780c */ /* 0x000fe40005781670 */
[----:B------:R-:W-:-:S05]  /*aab0*/  F2FP.F16.E4M3.UNPACK_B R2, R2 ;  /* 0x00000002ff02723e */ /* 0x000fca00020006ff */
[----:B------:R-:W-:-:S05]  /*aac0*/  HADD2.F32 R2, -RZ, R2.H0_H0 ;  /* 0x20000002ff027230 */ /* 0x000fca0000004100 */
[----:B0-----:R-:W-:-:S04]  /*aad0*/  FMUL R3, R2, UR27 ;  /* 0x0000001b02037c20 */ /* 0x001fc80008400000 */
[----:B------:R-:W-:Y:S01]  /*aae0*/  FFMA R3, R0, UR28, R3 ;  /* 0x0000001c00037c23 */ /* 0x000fe20008000003 */
[----:B------:R-:W-:-:S04]  /*aaf0*/  PRMT R0, RZ, 0x7610, R0 ;  /* 0x00007610ff007816 */ /* 0x000fc80000000000 */
[----:B------:R-:W-:-:S05]  /*ab00*/  F2FP.SATFINITE.E4M3.F32.PACK_AB_MERGE_C R3, RZ, R3, RZ ;  /* 0x00000003ff03723e */ /* 0x000fca00048070ff */
[----:B------:R0:W-:Y:S01]  /*ab10*/  @!P3 STG.E.U8 desc[UR22][R24.64+0xc1], R3 ;  /* 0x0000c1031800b986 */ /* 0x0001e2000c101116 */
[----:B------:R-:W-:Y:S05]  /*ab20*/  @P4 BRA `(.L_x_237) ;  /* 0x0000000000044947 */ /* 0x000fea0003800000 */
[----:B------:R0:W5:Y:S02]  /*ab30*/  LDG.E.U8 R0, desc[UR22][R30.64+0xc0] ;  /* 0x0000c0161e007981 */ /* 0x000164000c1e1100 */
.L_x_237:
[----:B------:R-:W-:Y:S05]  /*ab40*/  BSYNC B1 ;  /* 0x0000000000017941 */ /* 0x000fea0003800000 */
.L_x_236:
[----:B------:R-:W2:Y:S01]  /*ab50*/  LDL.LU R2, [R1] ;  /* 0x0000000001027983 */ /* 0x000ea20000300800 */
[----:B-----5:R-:W-:Y:S01]  /*ab60*/  LOP3.LUT R0, R0, 0xff, RZ, 0xc0, !PT ;  /* 0x000000ff00007812 */ /* 0x020fe200078ec0ff */
[----:B------:R-:W-:Y:S01]  /*ab70*/  BSSY B1, `(.L_x_238) ;  /* 0x000000b000017945 */ /* 0x000fe20003800000 */
[----:B------:R-:W-:Y:S02]  /*ab80*/  ISETP.LT.OR P3, PT, R34, 0xc2, !P2 ;  /* 0x000000c22200780c */ /* 0x000fe40005761670 */
[----:B------:R-:W-:-:S05]  /*ab90*/  F2FP.F16.E4M3.UNPACK_B R0, R0 ;  /* 0x00000000ff00723e */ /* 0x000fca00020006ff */
[----:B------:R-:W-:-:S05]  /*aba0*/  HADD2.F32 R0, -RZ, R0.H0_H0 ;  /* 0x20000000ff007230 */ /* 0x000fca0000004100 */
[----:B------:R-:W-:-:S04]  /*abb0*/  FMUL R0, R0, UR27 ;  /* 0x0000001b00007c20 */ /* 0x000fc80008400000 */
[----:B--2---:R-:W-:-:S05]  /*abc0*/  FFMA R0, R2, UR28, R0 ;  /* 0x0000001c02007c23 */ /* 0x004fca0008000000 */
[----:B0-----:R-:W-:Y:S02]  /*abd0*/  F2FP.SATFINITE.E4M3.F32.PACK_AB_MERGE_C R3, RZ, R0, RZ ;  /* 0x00000000ff03723e */ /* 0x001fe400048070ff */
[----:B------:R-:W-:-:S03]  /*abe0*/  PRMT R0, RZ, 0x7610, R0 ;  /* 0x00007610ff007816 */ /* 0x000fc60000000000 */
[----:B------:R0:W-:Y:S01]  /*abf0*/  @!P4 STG.E.U8 desc[UR22][R26.64+0xc0], R3 ;  /* 0x0000c0031a00c986 */ /* 0x0001e2000c101116 */
[----:B------:R-:W-:Y:S05]  /*ac00*/  @P3 BRA `(.L_x_239) ;  /* 0x0000000000043947 */ /* 0x000fea0003800000 */
[----:B------:R2:W5:Y:S02]  /*ac10*/  LDG.E.U8 R0, desc[UR22][R30.64+0xc1] ;  /* 0x0000c1161e007981 */ /* 0x000564000c1e1100 */
.L_x_239:
[----:B------:R-:W-:Y:S05]  /*ac20*/  BSYNC B1 ;  /* 0x0000000000017941 */ /* 0x000fea0003800000 */
.L_x_238:
[----:B------:R-:W3:Y:S01]  /*ac30*/  LDL.LU R2, [R1+0x4] ;  /* 0x0000040001027983 */ /* 0x000ee20000300800 */
[----:B-----5:R-:W-:Y:S01]  /*ac40*/  LOP3.LUT R0, R0, 0xff, RZ, 0xc0, !PT ;  /* 0x000000ff00007812 */ /* 0x020fe200078ec0ff */
[----:B------:R-:W-:Y:S01]  /*ac50*/  BSSY B1, `(.L_x_240) ;  /* 0x000000b000017945 */ /* 0x000fe20003800000 */
[----:B------:R-:W-:Y:S02]  /*ac60*/  ISETP.LT.OR P4, PT, R34, 0xc9, !P1 ;  /* 0x000000c92200780c */ /* 0x000fe40004f81670 */
[----:B------:R-:W-:-:S05]  /*ac70*/  F2FP.F16.E4M3.UNPACK_B R0, R0 ;  /* 0x00000000ff00723e */ /* 0x000fca00020006ff */
[----:B------:R-:W-:-:S05]  /*ac80*/  HADD2.F32 R0, -RZ, R0.H0_H0 ;  /* 0x20000000ff007230 */ /* 0x000fca0000004100 */
[----:B------:R-:W-:-:S04]  /*ac90*/  FMUL R0, R0, UR27 ;  /* 0x0000001b00007c20 */ /* 0x000fc80008400000 */
[----:B---3--:R-:W-:-:S05]  /*aca0*/  FFMA R0, R2, UR28, R0 ;  /* 0x0000001c02007c23 */ /* 0x008fca0008000000 */
[----:B0-----:R-:W-:Y:S02]  /*acb0*/  F2FP.SATFINITE.E4M3.F32.PACK_AB_MERGE_C R3, RZ, R0, RZ ;  /* 0x00000000ff03723e */ /* 0x001fe400048070ff */
[----:B------:R-:W-:-:S03]  /*acc0*/  PRMT R0, RZ, 0x7610, R0 ;  /* 0x00007610ff007816 */ /* 0x000fc60000000000 */
[----:B------:R0:W-:Y:S01]  /*acd0*/  @!P3 STG.E.U8 desc[UR22][R26.64+0xc1], R3 ;  /* 0x0000c1031a00b986 */ /* 0x0001e2000c101116 */
[----:B------:R-:W-:Y:S05]  /*ace0*/  @P4 BRA `(.L_x_241) ;  /* 0x0000000000044947 */ /* 0x000fea0003800000 */
[----:B------:R3:W5:Y:S02]  /*acf0*/  LDG.E.U8 R0, desc[UR22][R28.64+0xc8] ;  /* 0x0000c8161c007981 */ /* 0x000764000c1e1100 */
.L_x_241:
[----:B------:R-:W-:Y:S05]  /*ad00*/  BSYNC B1 ;  /* 0x0000000000017941 */ /* 0x000fea0003800000 */
.L_x_240:
[----:B------:R-:W2:Y:S01]  /*ad10*/  LDL.LU R2, [R1+0x8] ;  /* 0x0000080001027983 */ /* 0x000ea20000300800 */
        /* <DEDUP_REMOVED lines=12> */
.L_x_243:
[----:B------:R-:W-:Y:S05]  /*ade0*/  BSYNC B1 ;  /* 0x0000000000017941 */ /* 0x000fea0003800000 */
.L_x_242:
        /* <DEDUP_REMOVED lines=13> */
.L_x_245:
[----:B------:R-:W-:Y:S05]  /*aec0*/  BSYNC B1 ;  /* 0x0000000000017941 */ /* 0x000fea0003800000 */
.L_x_244:
        /* <DEDUP_REMOVED lines=13> */
.L_x_247:
[----:B------:R-:W-:Y:S05]  /*afa0*/  BSYNC B1 ;  /* 0x0000000000017941 */ /* 0x000fea0003800000 */
.L_x_246:
        /* <DEDUP_REMOVED lines=13> */
.L_x_249:
[----:B------:R-:W-:Y:S05]  /*b080*/  BSYNC B1 ;  /* 0x0000000000017941 */ /* 0x000fea0003800000 */
.L_x_248:
        /* <DEDUP_REMOVED lines=13> */
.L_x_251:
[----:B------:R-:W-:Y:S05]  /*b160*/  BSYNC B1 ;  /* 0x0000000000017941 */ /* 0x000fea0003800000 */
.L_x_250:
        /* <DEDUP_REMOVED lines=13> */
.L_x_253:
[----:B------:R-:W-:Y:S05]  /*b240*/  BSYNC B1 ;  /* 0x0000000000017941 */ /* 0x000fea0003800000 */
.L_x_252:
        /* <DEDUP_REMOVED lines=13> */
.L_x_255:
[----:B------:R-:W-:Y:S05]  /*b320*/  BSYNC B1 ;  /* 0x0000000000017941 */ /* 0x000fea0003800000 */
.L_x_254:
        /* <DEDUP_REMOVED lines=13> */
.L_x_257:
[----:B------:R-:W-:Y:S05]  /*b400*/  BSYNC B1 ;  /* 0x0000000000017941 */ /* 0x000fea0003800000 */
.L_x_256:
        /* <DEDUP_REMOVED lines=13> */
.L_x_259:
[----:B------:R-:W-:Y:S05]  /*b4e0*/  BSYNC B1 ;  /* 0x0000000000017941 */ /* 0x000fea0003800000 */
.L_x_258:
        /* <DEDUP_REMOVED lines=13> */
.L_x_261:
[----:B------:R-:W-:Y:S05]  /*b5c0*/  BSYNC B1 ;  /* 0x0000000000017941 */ /* 0x000fea0003800000 */
.L_x_260:
        /* <DEDUP_REMOVED lines=13> */
.L_x_263:
[----:B------:R-:W-:Y:S05]  /*b6a0*/  BSYNC B1 ;  /* 0x0000000000017941 */ /* 0x000fea0003800000 */
.L_x_262:
        /* <DEDUP_REMOVED lines=13> */
.L_x_265:
[----:B------:R-:W-:Y:S05]  /*b780*/  BSYNC B1 ;  /* 0x0000000000017941 */ /* 0x000fea0003800000 */
.L_x_264:
        /* <DEDUP_REMOVED lines=13> */
.L_x_267:
[----:B------:R-:W-:Y:S05]  /*b860*/  BSYNC B1 ;  /* 0x0000000000017941 */ /* 0x000fea0003800000 */
.L_x_266:
        /* <DEDUP_REMOVED lines=13> */
.L_x_269:
[----:B------:R-:W-:Y:S05]  /*b940*/  BSYNC B1 ;  /* 0x0000000000017941 */ /* 0x000fea0003800000 */
.L_x_268:
        /* <DEDUP_REMOVED lines=13> */
.L_x_271:
[----:B------:R-:W-:Y:S05]  /*ba20*/  BSYNC B1 ;  /* 0x0000000000017941 */ /* 0x000fea0003800000 */
.L_x_270:
        /* <DEDUP_REMOVED lines=13> */
.L_x_273:
[----:B------:R-:W-:Y:S05]  /*bb00*/  BSYNC B1 ;  /* 0x0000000000017941 */ /* 0x000fea0003800000 */
.L_x_272:
        /* <DEDUP_REMOVED lines=13> */
.L_x_275:
[----:B------:R-:W-:Y:S05]  /*bbe0*/  BSYNC B1 ;  /* 0x0000000000017941 */ /* 0x000fea0003800000 */
.L_x_274:
        /* <DEDUP_REMOVED lines=13> */
.L_x_277:
[----:B------:R-:W-:Y:S05]  /*bcc0*/  BSYNC B1 ;  /* 0x0000000000017941 */ /* 0x000fea0003800000 */
.L_x_276:
        /* <DEDUP_REMOVED lines=13> */
.L_x_279:
[----:B------:R-:W-:Y:S05]  /*bda0*/  BSYNC B1 ;  /* 0x0000000000017941 */ /* 0x000fea0003800000 */
.L_x_278:
        /* <DEDUP_REMOVED lines=13> */
.L_x_281:
[----:B------:R-:W-:Y:S05]  /*be80*/  BSYNC B1 ;  /* 0x0000000000017941 */ /* 0x000fea0003800000 */
.L_x_280:
        /* <DEDUP_REMOVED lines=13> */
.L_x_283:
[----:B------:R-:W-:Y:S05]  /*bf60*/  BSYNC B1 ;  /* 0x0000000000017941 */ /* 0x000fea0003800000 */
.L_x_282:
        /* <DEDUP_REMOVED lines=13> */
.L_x_285:
[----:B------:R-:W-:Y:S05]  /*c040*/  BSYNC B1 ;  /* 0x0000000000017941 */ /* 0x000fea0003800000 */
.L_x_284:
        /* <DEDUP_REMOVED lines=13> */
.L_x_287:
[----:B------:R-:W-:Y:S05]  /*c120*/  BSYNC B1 ;  /* 0x0000000000017941 */ /* 0x000fea0003800000 */
.L_x_286:
        /* <DEDUP_REMOVED lines=13> */
.L_x_289:
[----:B------:R-:W-:Y:S05]  /*c200*/  BSYNC B1 ;  /* 0x0000000000017941 */ /* 0x000fea0003800000 */
.L_x_288:
        /* <DEDUP_REMOVED lines=13> */
.L_x_291:
[----:B------:R-:W-:Y:S05]  /*c2e0*/  BSYNC B1 ;  /* 0x0000000000017941 */ /* 0x000fea0003800000 */
.L_x_290:
        /* <DEDUP_REMOVED lines=13> */
.L_x_293:
[----:B------:R-:W-:Y:S05]  /*c3c0*/  BSYNC B1 ;  /* 0x0000000000017941 */ /* 0x000fea0003800000 */
.L_x_292:
        /* <DEDUP_REMOVED lines=13> */
.L_x_295:
[----:B------:R-:W-:Y:S05]  /*c4a0*/  BSYNC B1 ;  /* 0x0000000000017941 */ /* 0x000fea0003800000 */
.L_x_294:
[----:B------:R-:W-:Y:S05]  /*c4b0*/  @P2 BRA `(.L_x_296) ;  /* 0x0000002000a42947 */ /* 0x000fea0003800000 */
[----:B------:R-:W2:Y:S01]  /*c4c0*/  LDL.LU R2, [R1+0x74] ;  /* 0x0000740001027983 */ /* 0x000ea20000300800 */
[----:B-----5:R-:W-:-:S04]  /*c4d0*/  LOP3.LUT R0, R0, 0xff, RZ, 0xc0, !PT ;  /* 0x000000ff00007812 */ /* 0x020fc800078ec0ff */
[----:B------:R-:W-:-:S05]  /*c4e0*/  F2FP.F16.E4M3.UNPACK_B R0, R0 ;  /* 0x00000000ff00723e */ /* 0x000fca00020006ff */
[----:B------:R-:W-:-:S05]  /*c4f0*/  HADD2.F32 R0, -RZ, R0.H0_H0 ;  /* 0x20000000ff007230 */ /* 0x000fca0000004100 */
[----:B------:R-:W-:-:S04]  /*c500*/  FMUL R0, R0, UR27 ;  /* 0x0000001b00007c20 */ /* 0x000fc80008400000 */
[----:B--2---:R-:W-:-:S05]  /*c510*/  FFMA R0, R2, UR28, R0 ;  /* 0x0000001c02007c23 */ /* 0x004fca0008000000 */
[----:B0-----:R-:W-:-:S05]  /*c520*/  F2FP.SATFINITE.E4M3.F32.PACK_AB_MERGE_C R3, RZ, R0, RZ ;  /* 0x00000000ff03723e */ /* 0x001fca00048070ff */
[----:B------:R0:W-:Y:S01]  /*c530*/  STG.E.U8 desc[UR22][R26.64+0xf9], R3 ;  /* 0x0000f9031a007986 */ /* 0x0001e2000c101116 */
[----:B------:R-:W-:Y:S05]  /*c540*/  BRA `(.L_x_296) ;  /* 0x0000002000807947 */ /* 0x000fea0003800000 */
.L_x_39:
[C---:B------:R-:W-:Y:S01]  /*c550*/  ISETP.GE.AND P2, PT, R39.reuse, 0x1, PT ;  /* 0x000000012700780c */ /* 0x040fe20003f46270 */
[----:B------:R-:W-:Y:S01]  /*c560*/  FMUL R226, R226, UR28 ;  /* 0x0000001ce2e27c20 */ /* 0x000fe20008400000 */
[----:B------:R-:W2:Y:S01]  /*c570*/  LDL.LU R227, [R1+0x10] ;  /* 0x0000100001e37983 */ /* 0x000ea20000300800 */
[----:B------:R-:W-:Y:S01]  /*c580*/  ISETP.GE.AND P1, PT, R39, 0x9, PT ;  /* 0x000000092700780c */ /* 0x000fe20003f26270 */
[----:B------:R-:W-:Y:S01]  /*c590*/  FMUL R225, R225, UR28 ;  /* 0x0000001ce1e17c20 */ /* 0x000fe20008400000 */
[C---:B------:R-:W-:Y:S02]  /*c5a0*/  ISETP.LT.OR P4, PT, R34.reuse, 0x1, !P2 ;  /* 0x000000012200780c */ /* 0x040fe40005781670 */
[C---:B------:R-:W-:Y:S02]  /*c5b0*/  ISETP.LT.OR P5, PT, R34.reuse, 0x2, !P2 ;  /* 0x000000022200780c */ /* 0x040fe400057a1670 */
[----:B------:R-:W-:Y:S02]  /*c5c0*/  F2FP.SATFINITE.E4M3.F32.PACK_AB_MERGE_C R29, RZ, R226, RZ ;  /* 0x000000e2ff1d723e */ /* 0x000fe400048070ff */
[----:B------:R-:W-:Y:S01]  /*c5d0*/  ISETP.LT.OR P3, PT, R34, 0x1, !P1 ;  /* 0x000000012200780c */ /* 0x000fe20004f61670 */
[----:B------:R-:W-:Y:S01]  /*c5e0*/  FMUL R224, R224, UR28 ;  /* 0x0000001ce0e07c20 */ /* 0x000fe20008400000 */
[----:B------:R-:W-:Y:S01]  /*c5f0*/  ISETP.LT.OR P6, PT, R34, 0xa, !P2 ;  /* 0x0000000a2200780c */ /* 0x000fe200057c1670 */
[----:B------:R-:W-:Y:S01]  /*c600*/  FMUL R223, R223, UR28 ;  /* 0x0000001cdfdf7c20 */ /* 0x000fe20008400000 */
[----:B------:R-:W-:Y:S01]  /*c610*/  F2FP.SATFINITE.E4M3.F32.PACK_AB_MERGE_C R225, RZ, R225, RZ ;  /* 0x000000e1ffe1723e */ /* 0x000fe200048070ff */
[----:B------:R-:W-:Y:S01]  /*c620*/  FMUL R221, R221, UR28 ;  /* 0x0000001cdddd7c20 */ /* 0x000fe20008400000 */
[----:B------:R-:W-:Y:S01]  /*c630*/  FMUL R222, R222, UR28 ;  /* 0x0000001cdede7c20 */ /* 0x000fe20008400000 */
[----:B------:R0:W-:Y:S01]  /*c640*/  @!P4 STG.E.U8 desc[UR22][R24.64], R29 ;  /* 0x0000001d1800c986 */ /* 0x0001e2000c101116 */
[----:B------:R-:W-:-:S02]  /*c650*/  ISETP.LT.OR P4, PT, R34, 0x2, !P1 ;  /* 0x000000022200780c */ /* 0x000fc40004f81670 */
[----:B------:R-:W-:Y:S01]  /*c660*/  F2FP.SATFINITE.E4M3.F32.PACK_AB_MERGE_C R31, RZ, R224, RZ ;  /* 0x000000e0ff1f723e */ /* 0x000fe200048070ff */
[----:B------:R3:W-:Y:S01]  /*c670*/  @!P5 STG.E.U8 desc[UR22][R24.64+0x1], R225 ;  /* 0x000001e11800d986 */ /* 0x0007e2000c101116 */
[----:B------:R-:W-:Y:S02]  /*c680*/  ISETP.LT.OR P5, PT, R34, 0x9, !P2 ;  /* 0x000000092200780c */ /* 0x000fe400057a1670 */
[----:B------:R-:W-:Y:S01]  /*c690*/  F2FP.SATFINITE.E4M3.F32.PACK_AB_MERGE_C R223, RZ, R223, RZ ;  /* 0x000000dfffdf723e */ /* 0x000fe200048070ff */
[----:B------:R-:W-:Y:S01]  /*c6a0*/  FMUL R220, R220, UR28 ;  /* 0x0000001cdcdc7c20 */ /* 0x000fe20008400000 */
[----:B------:R-:W-:Y:S01]  /*c6b0*/  F2FP.SATFINITE.E4M3.F32.PACK_AB_MERGE_C R221, RZ, R221, RZ ;  /* 0x000000ddffdd723e */ /* 0x000fe200048070ff */
[----:B------:R-:W-:Y:S01]  /*c6c0*/  @!P3 STG.E.U8 desc[UR22][R26.64], R31 ;  /* 0x0000001f1a00b986 */ /* 0x000fe2000c101116 */
[----:B------:R-:W-:-:S03]  /*c6d0*/  ISETP.LT.OR P3, PT, R34, 0x9, !P1 ;  /* 0x000000092200780c */ /* 0x000fc60004f61670 */
[----:B------:R-:W-:Y:S01]  /*c6e0*/  @!P4 STG.E.U8 desc[UR22][R26.64+0x1], R223 ;  /* 0x000001df1a00c986 */ /* 0x000fe2000c101116 */
[----:B------:R-:W-:-:S03]  /*c6f0*/  ISETP.LT.OR P4, PT, R34, 0xa, !P1 ;  /* 0x0000000a2200780c */ /* 0x000fc60004f81670 */
[----:B------:R-:W-:Y:S01]  /*c700*/  @!P6 STG.E.U8 desc[UR22][R24.64+0x9], R221 ;  /* 0x000009dd1800e986 */ /* 0x000fe2000c101116 */
[C---:B------:R-:W-:Y:S01]  /*c710*/  ISETP.LT.OR P6, PT, R34.reuse, 0x12, !P2 ;  /* 0x000000122200780c */ /* 0x040fe200057c1670 */
[----:B------:R-:W-:Y:S01]  /*c720*/  FMUL R219, R219, UR28 ;  /* 0x0000001cdbdb7c20 */ /* 0x000fe20008400000 */
[----:B0-----:R-:W-:Y:S01]  /*c730*/  F2FP.SATFINITE.E4M3.F32.PACK_AB_MERGE_C R29, RZ, R222, RZ ;  /* 0x000000deff1d723e */ /* 0x001fe200048070ff */
[----:B------:R-:W-:Y:S01]  /*c740*/  FMUL R217, R217, UR28 ;  /* 0x0000001cd9d97c20 */ /* 0x000fe20008400000 */
[----:B------:R-:W4:Y:S01]  /*c750*/  LDL.LU R226, [R1+0xc] ;  /* 0x00000c0001e27983 */ /* 0x000f220000300800 */
[----:B------:R-:W-:Y:S02]  /*c760*/  F2FP.SATFINITE.E4M3.F32.PACK_AB_MERGE_C R33, RZ, R220, RZ ;  /* 0x000000dcff21723e */ /* 0x000fe400048070ff */
[----:B------:R-:W-:Y:S01]  /*c770*/  F2FP.SATFINITE.E4M3.F32.PACK_AB_MERGE_C R219, RZ, R219, RZ ;  /* 0x000000dbffdb723e */ /* 0x000fe200048070ff */
[----:B------:R0:W-:Y:S01]  /*c780*/  @!P5 STG.E.U8 desc[UR22][R24.64+0x8], R29 ;  /* 0x0000081d1800d986 */ /* 0x0001e2000c101116 */
[----:B------:R-:W-:-:S02]  /*c790*/  ISETP.LT.OR P5, PT, R34, 0x11, !P2 ;  /* 0x000000112200780c */ /* 0x000fc400057a1670 */
[----:B------:R-:W-:Y:S01]  /*c7a0*/  F2FP.SATFINITE.E4M3.F32.PACK_AB_MERGE_C R217, RZ, R217, RZ ;  /* 0x000000d9ffd9723e */ /* 0x000fe200048070ff */
[----:B---3--:R-:W3:Y:S01]  /*c7b0*/  LDL.LU R225, [R1+0x8] ;  /* 0x0000080001e17983 */ /* 0x008ee20000300800 */
[----:B------:R-:W-:-:S03]  /*c7c0*/  FMUL R218, R218, UR28 ;  /* 0x0000001cdada7c20 */ /* 0x000fc60008400000 */
[----:B------:R-:W4:Y:S04]  /*c7d0*/  LDL.LU R224, [R1+0x4] ;  /* 0x0000040001e07983 */ /* 0x000f280000300800 */
[----:B------:R-:W3:Y:S01]  /*c7e0*/  LDL.LU R222, [R1] ;  /* 0x0000000001de7983 */ /* 0x000ee20000300800 */
[----:B0-----:R-:W-:Y:S01]  /*c7f0*/  F2FP.SATFINITE.E4M3.F32.PACK_AB_MERGE_C R29, RZ, R218, RZ ;  /* 0x000000daff1d723e */ /* 0x001fe200048070ff */
[----:B------:R-:W-:Y:S01]  /*c800*/  FMUL R216, R216, UR28 ;  /* 0x0000001cd8d87c20 */ /* 0x000fe20008400000 */
[----:B------:R-:W-:Y:S01]  /*c810*/  FMUL R215, R215, UR28 ;  /* 0x0000001cd7d77c20 */ /* 0x000fe20008400000 */
[----:B------:R0:W-:Y:S01]  /*c820*/  @!P3 STG.E.U8 desc[UR22][R26.64+0x8], R33 ;  /* 0x000008211a00b986 */ /* 0x0001e2000c101116 */
[C---:B------:R-:W-:Y:S01]  /*c830*/  ISETP.LT.OR P3, PT, R34.reuse, 0x11, !P1 ;  /* 0x000000112200780c */ /* 0x040fe20004f61670 */
[----:B------:R-:W-:Y:S01]  /*c840*/  FMUL R213, R213, UR28 ;  /* 0x0000001cd5d57c20 */ /* 0x000fe20008400000 */
[----:B------:R-:W-:Y:S01]  /*c850*/  F2FP.SATFINITE.E4M3.F32.PACK_AB_MERGE_C R31, RZ, R216, RZ ;  /* 0x000000d8ff1f723e */ /* 0x000fe200048070ff */
[----:B------:R-:W-:Y:S01]  /*c860*/  @!P4 STG.E.U8 desc[UR22][R26.64+0x9], R219 ;  /* 0x000009db1a00c986 */ /* 0x000fe2000c101116 */
[----:B------:R-:W-:Y:S01]  /*c870*/  ISETP.LT.OR P4, PT, R34, 0x12, !P1 ;  /* 0x000000122200780c */ /* 0x000fe20004f81670 */
[----:B------:R-:W-:Y:S01]  /*c880*/  FMUL R214, R214, UR28 ;  /* 0x0000001cd6d67c20 */ /* 0x000fe20008400000 */
[----:B------:R-:W-:Y:S01]  /*c890*/  F2FP.SATFINITE.E4M3.F32.PACK_AB_MERGE_C R215, RZ, R215, RZ ;  /* 0x000000d7ffd7723e */ /* 0x000fe200048070ff */
[----:B------:R-:W-:Y:S01]  /*c8a0*/  @!P6 STG.E.U8 desc[UR22][R24.64+0x11], R217 ;  /* 0x000011d91800e986 */ /* 0x000fe2000c101116 */
[----:B------:R-:W-:Y:S01]  /*c8b0*/  ISETP.LT.OR P6, PT, R34, 0x1a, !P2 ;  /* 0x0000001a2200780c */ /* 0x000fe200057c1670 */
[----:B------:R-:W-:Y:S01]  /*c8c0*/  FMUL R212, R212, UR28 ;  /* 0x0000001cd4d47c20 */ /* 0x000fe20008400000 */
[----:B------:R-:W-:Y:S01]  /*c8d0*/  F2FP.SATFINITE.E4M3.F32.PACK_AB_MERGE_C R213, RZ, R213, RZ ;  /* 0x000000d5ffd5723e */ /* 0x000fe200048070ff */
[----:B------:R1:W-:Y:S01]  /*c8e0*/  @!P5 STG.E.U8 desc[UR22][R24.64+0x10], R29 ;  /* 0x0000101d1800d986 */ /* 0x0003e2000c101116 */
[C---:B------:R-:W-:Y:S01]  /*c8f0*/  ISETP.LT.OR P5, PT, R34.reuse, 0x19, !P2 ;  /* 0x000000192200780c */ /* 0x040fe200057a1670 */
[----:B------:R-:W-:Y:S01]  /*c900*/  FMUL R211, R211, UR28 ;  /* 0x0000001cd3d37c20 */ /* 0x000fe20008400000 */
[----:B------:R-:W-:Y:S01]  /*c910*/  FMUL R209, R209, UR28 ;  /* 0x0000001cd1d17c20 */ /* 0x000fe20008400000 */
[----:B------:R1:W-:Y:S01]  /*c920*/  @!P3 STG.E.U8 desc[UR22][R26.64+0x10], R31 ;  /* 0x0000101f1a00b986 */ /* 0x0003e2000c101116 */
[----:B------:R-:W-:Y:S01]  /*c930*/  ISETP.LT.OR P3, PT, R34, 0x19, !P1 ;  /* 0x000000192200780c */ /* 0x000fe20004f61670 */
[----:B------:R-:W-:Y:S01]  /*c940*/  FMUL R210, R210, UR28 ;  /* 0x0000001cd2d27c20 */ /* 0x000fe20008400000 */
[----:B0-----:R-:W-:Y:S01]  /*c950*/  F2FP.SATFINITE.E4M3.F32.PACK_AB_MERGE_C R33, RZ, R212, RZ ;  /* 0x000000d4ff21723e */ /* 0x001fe200048070ff */
[----:B------:R-:W-:Y:S01]  /*c960*/  @!P4 STG.E.U8 desc[UR22][R26.64+0x11], R215 ;  /* 0x000011d71a00c986 */ /* 0x000fe2000c101116 */
[----:B------:R-:W-:Y:S01]  /*c970*/  ISETP.LT.OR P4, PT, R34, 0x1a, !P1 ;  /* 0x0000001a2200780c */ /* 0x000fe20004f81670 */
[----:B------:R-:W-:Y:S01]  /*c980*/  FMUL R208, R208, UR28 ;  /* 0x0000001cd0d07c20 */ /* 0x000fe20008400000 */
[----:B------:R-:W-:Y:S01]  /*c990*/  F2FP.SATFINITE.E4M3.F32.PACK_AB_MERGE_C R211, RZ, R211, RZ ;  /* 0x000000d3ffd3723e */ /* 0x000fe200048070ff */
[----:B------:R-:W-:Y:S01]  /*c9a0*/  @!P6 STG.E.U8 desc[UR22][R24.64+0x19], R213 ;  /* 0x000019d51800e986 */ /* 0x000fe2000c101116 */
[----:B------:R-:W-:Y:S01]  /*c9b0*/  ISETP.LT.OR P6, PT, R34, 0x22, !P2 ;  /* 0x000000222200780c */ /* 0x000fe200057c1670 */
[----:B------:R-:W-:Y:S01]  /*c9c0*/  FMUL R207, R207, UR28 ;  /* 0x0000001ccfcf7c20 */ /* 0x000fe20008400000 */
[----:B-1----:R-:W-:Y:S01]  /*c9d0*/  F2FP.SATFINITE.E4M3.F32.PACK_AB_MERGE_C R29, RZ, R214, RZ ;  /* 0x000000d6ff1d723e */ /* 0x002fe200048070ff */
[----:B------:R-:W-:Y:S01]  /*c9e0*/  FMUL R205, R205, UR28 ;  /* 0x0000001ccdcd7c20 */ /* 0x000fe20008400000 */
[----:B------:R-:W-:Y:S01]  /*c9f0*/  F2FP.SATFINITE.E4M3.F32.PACK_AB_MERGE_C R209, RZ, R209, RZ ;  /* 0x000000d1ffd1723e */ /* 0x000fe200048070ff */
[----:B------:R-:W-:Y:S01]  /*ca00*/  FMUL R206, R206, UR28 ;  /* 0x0000001ccece7c20 */ /* 0x000fe20008400000 */
[----:B------:R-:W-:Y:S01]  /*ca10*/  F2FP.SATFINITE.E4M3.F32.PACK_AB_MERGE_C R31, RZ, R208, RZ ;  /* 0x000000d0ff1f723e */ /* 0x000fe200048070ff */
[----:B------:R0:W-:Y:S01]  /*ca20*/  @!P5 STG.E.U8 desc[UR22][R24.64+0x18], R29 ;  /* 0x0000181d1800d986 */ /* 0x0001e2000c101116 */
[----:B------:R-:W-:Y:S01]  /*ca30*/  ISETP.LT.OR P5, PT, R34, 0x21, !P2 ;  /* 0x000000212200780c */ /* 0x000fe200057a1670 */
[----:B------:R-:W-:Y:S01]  /*ca40*/  FMUL R204, R204, UR28 ;  /* 0x0000001ccccc7c20 */ /* 0x000fe20008400000 */
[----:B------:R-:W-:Y:S01]  /*ca50*/  F2FP.SATFINITE.E4M3.F32.PACK_AB_MERGE_C R207, RZ, R207, RZ ;  /* 0x000000cfffcf723e */ /* 0x000fe200048070ff */
[----:B------:R1:W-:Y:S01]  /*ca60*/  @!P3 STG.E.U8 desc[UR22][R26.64+0x18], R33 ;  /* 0x000018211a00b986 */ /* 0x0003e2000c101116 */
[C---:B------:R-:W-:Y:S01]  /*ca70*/  ISETP.LT.OR P3, PT, R34.reuse, 0x21, !P1 ;  /* 0x000000212200780c */ /* 0x040fe20004f61670 */
[----:B------:R-:W-:Y:S01]  /*ca80*/  FMUL R203, R203, UR28 ;  /* 0x0000001ccbcb7c20 */ /* 0x000fe20008400000 */
[----:B------:R-:W-:Y:S01]  /*ca90*/  F2FP.SATFINITE.E4M3.F32.PACK_AB_MERGE_C R205, RZ, R205, RZ ;  /* 0x000000cdffcd723e */ /* 0x000fe200048070ff */
[----:B------:R-:W-:Y:S01]  /*caa0*/  @!P4 STG.E.U8 desc[UR22][R26.64+0x19], R211 ;  /* 0x000019d31a00c986 */ /* 0x000fe2000c101116 */
[C---:B------:R-:W-:Y:S01]  /*cab0*/  ISETP.LT.OR P4, PT, R34.reuse, 0x22, !P1 ;  /* 0x000000222200780c */ /* 0x040fe20004f81670 */
[----:B------:R-:W-:Y:S01]  /*cac0*/  FMUL R201, R201, UR28 ;  /* 0x0000001cc9c97c20 */ /* 0x000fe20008400000 */
[----:B------:R-:W-:Y:S01]  /*cad0*/  F2FP.SATFINITE.E4M3.F32.PACK_AB_MERGE_C R203, RZ, R203, RZ ;  /* 0x000000cbffcb723e */ /* 0x000fe200048070ff */
[----:B------:R-:W-:Y:S01]  /*cae0*/  @!P6 STG.E.U8 desc[UR22][R24.64+0x21], R209 ;  /* 0x000021d11800e986 */ /* 0x000fe2000c101116 */
[----:B------:R-:W-:Y:S01]  /*caf0*/  ISETP.LT.OR P6, PT, R34, 0x2a, !P2 ;  /* 0x0000002a2200780c */ /* 0x000fe200057c1670 */
[----:B------:R-:W-:Y:S01]  /*cb00*/  FMUL R202, R202, UR28 ;  /* 0x0000001ccaca7c20 */ /* 0x000fe20008400000 */
[----:B0-----:R-:W-:Y:S01]  /*cb10*/  F2FP.SATFINITE.E4M3.F32.PACK_AB_MERGE_C R29, RZ, R210, RZ ;  /* 0x000000d2ff1d723e */ /* 0x001fe200048070ff */
[----:B------:R-:W-:Y:S01]  /*cb20*/  FMUL R200, R200, UR28 ;  /* 0x0000001cc8c87c20 */ /* 0x000fe20008400000 */
[----:B-1----:R-:W-:Y:S01]  /*cb30*/  F2FP.SATFINITE.E4M3.F32.PACK_AB_MERGE_C R33, RZ, R204, RZ ;  /* 0x000000ccff21723e */ /* 0x002fe200048070ff */
[----:B------:R-:W-:Y:S01]  /*cb40*/  FMUL R199, R199, UR28 ;  /* 0x0000001cc7c77c20 */ /* 0x000fe20008400000 */
[----:B------:R-:W-:Y:S01]  /*cb50*/  F2FP.SATFINITE.E4M3.F32.PACK_AB_MERGE_C R201, RZ, R201, RZ ;  /* 0x000000c9ffc9723e */ /* 0x000fe200048070ff */
[----:B------:R0:W-:Y:S01]  /*cb60*/  @!P5 STG.E.U8 desc[UR22][R24.64+0x20], R29 ;  /* 0x0000201d1800d986 */ /* 0x0001e2000c101116 */
[C---:B------:R-:W-:Y:S01]  /*cb70*/  ISETP.LT.OR P5, PT, R34.reuse, 0x29, !P2 ;  /* 0x000000292200780c */ /* 0x040fe200057a1670 */
[----:B------:R-:W-:Y:S01]  /*cb80*/  FMUL R197, R197, UR28 ;  /* 0x0000001cc5c57c20 */ /* 0x000fe20008400000 */
[----:B------:R-:W-:Y:S01]  /*cb90*/  F2FP.SATFINITE.E4M3.F32.PACK_AB_MERGE_C R199, RZ, R199, RZ ;  /* 0x000000c7ffc7723e */ /* 0x000fe200048070ff */
[----:B------:R1:W-:Y:S01]  /*cba0*/  @!P3 STG.E.U8 desc[UR22][R26.64+0x20], R31 ;  /* 0x0000201f1a00b986 */ /* 0x0003e2000c101116 */
[----:B------:R-:W-:Y:S01]  /*cbb0*/  ISETP.LT.OR P3, PT, R34, 0x29, !P1 ;  /* 0x000000292200780c */ /* 0x000fe20004f61670 */
[----:B------:R-:W-:Y:S01]  /*cbc0*/  FMUL R198, R198, UR28 ;  /* 0x0000001cc6c67c20 */ /* 0x000fe20008400000 */
[----:B------:R-:W-:Y:S01]  /*cbd0*/  F2FP.SATFINITE.E4M3.F32.PACK_AB_MERGE_C R197, RZ, R197, RZ ;  /* 0x000000c5ffc5723e */ /* 0x000fe200048070ff */
[----:B------:R-:W-:Y:S01]  /*cbe0*/  @!P4 STG.E.U8 desc[UR22][R26.64+0x21], R207 ;  /* 0x000021cf1a00c986 */ /* 0x000fe2000c101116 */
[----:B------:R-:W-:Y:S01]  /*cbf0*/  ISETP.LT.OR P4, PT, R34, 0x2a, !P1 ;  /* 0x0000002a2200780c */ /* 0x000fe20004f81670 */
[----:B------:R-:W-:Y:S01]  /*cc00*/  FMUL R196, R196, UR28 ;  /* 0x0000001cc4c47c20 */ /* 0x000fe20008400000 */
[----:B------:R-:W-:Y:S01]  /*cc10*/  FMUL R195, R195, UR28 ;  /* 0x0000001cc3c37c20 */ /* 0x000fe20008400000 */
        /* <DEDUP_REMOVED lines=27> */
[----:B------:R-:W-:Y:S01]  /*cdd0*/  FMUL R186, R186, UR28 ;  /* 0x0000001cbaba7c20 */ /* 0x000fe20008400000 */
        /* <DEDUP_REMOVED lines=154> */
[----:B-----5:R-:W-:Y:S01]  /*d780*/  FMUL R5, R5, UR28 ;  /* 0x0000001c05057c20 */ /* 0x020fe20008400000 */
[----:B0-----:R-:W-:Y:S01]  /*d790*/  F2FP.SATFINITE.E4M3.F32.PACK_AB_MERGE_C R29, RZ, R170, RZ ;  /* 0x000000aaff1d723e */ /* 0x001fe200048070ff */
[----:B------:R-:W-:Y:S01]  /*d7a0*/  FMUL R0, R0, UR28 ;  /* 0x0000001c00007c20 */ /* 0x000fe20008400000 */
[----:B-1----:R-:W-:Y:S01]  /*d7b0*/  F2FP.SATFINITE.E4M3.F32.PACK_AB_MERGE_C R33, RZ, R164, RZ ;  /* 0x000000a4ff21723e */ /* 0x002fe200048070ff */
[----:B------:R-:W-:Y:S01]  /*d7c0*/  FMUL R6, R6, UR28 ;  /* 0x0000001c06067c20 */ /* 0x000fe20008400000 */
[----:B------:R-:W-:Y:S01]  /*d7d0*/  F2FP.SATFINITE.E4M3.F32.PACK_AB_MERGE_C R7, RZ, R7, RZ ;  /* 0x00000007ff07723e */ /* 0x000fe200048070ff */
[----:B------:R0:W-:Y:S01]  /*d7e0*/  @!P5 STG.E.U8 desc[UR22][R24.64+0x70], R29 ;  /* 0x0000701d1800d986 */ /* 0x0001e2000c101116 */
[----:B------:R-:W-:Y:S01]  /*d7f0*/  ISETP.LT.OR P5, PT, R34, 0x79, !P2 ;  /* 0x000000792200780c */ /* 0x000fe200057a1670 */
[----:B------:R-:W-:Y:S01]  /*d800*/  FMUL R2, R2, UR28 ;  /* 0x0000001c02027c20 */ /* 0x000fe20008400000 */
[----:B------:R-:W-:Y:S01]  /*d810*/  F2FP.SATFINITE.E4M3.F32.PACK_AB_MERGE_C R5, RZ, R5, RZ ;  /* 0x00000005ff05723e */ /* 0x000fe200048070ff */
[----:B------:R1:W-:Y:S01]  /*d820*/  @!P3 STG.E.U8 desc[UR22][R26.64+0x70], R31 ;  /* 0x0000701f1a00b986 */ /* 0x0003e2000c101116 */
[----:B------:R-:W-:Y:S01]  /*d830*/  ISETP.LT.OR P3, PT, R34, 0x79, !P1 ;  /* 0x000000792200780c */ /* 0x000fe20004f61670 */
[----:B------:R-:W-:Y:S01]  /*d840*/  FMUL R3, R3, UR28 ;  /* 0x0000001c03037c20 */ /* 0x000fe20008400000 */
[----:B------:R-:W-:Y:S01]  /*d850*/  FMUL R4, R4, UR28 ;  /* 0x0000001c04047c20 */ /* 0x000fe20008400000 */
[----:B------:R-:W-:Y:S01]  /*d860*/  @!P4 STG.E.U8 desc[UR22][R26.64+0x71], R167 ;  /* 0x000071a71a00c986 */ /* 0x000fe2000c101116 */
[----:B------:R-:W-:-:S03]  /*d870*/  ISETP.LT.OR P4, PT, R34, 0x7a, !P1 ;  /* 0x0000007a2200780c */ /* 0x000fc60004f81670 */
[----:B------:R-:W-:Y:S01]  /*d880*/  @!P6 STG.E.U8 desc[UR22][R24.64+0x79], R165 ;  /* 0x000079a51800e986 */ /* 0x000fe2000c101116 */
[----:B------:R-:W-:Y:S02]  /*d890*/  ISETP.LT.OR P6, PT, R34, 0x82, !P2 ;  /* 0x000000822200780c */ /* 0x000fe400057c1670 */
[----:B0-----:R-:W-:Y:S01]  /*d8a0*/  F2FP.SATFINITE.E4M3.F32.PACK_AB_MERGE_C R29, RZ, R166, RZ ;  /* 0x000000a6ff1d723e */ /* 0x001fe200048070ff */
[----:B------:R-:W4:Y:S01]  /*d8b0*/  LDL.LU R220, [R1+0x14] ;  /* 0x0000140001dc7983 */ /* 0x000f220000300800 */
[----:B-1----:R-:W-:-:S03]  /*d8c0*/  F2FP.SATFINITE.E4M3.F32.PACK_AB_MERGE_C R31, RZ, R160, RZ ;  /* 0x000000a0ff1f723e */ /* 0x002fc600048070ff */
[----:B------:R0:W-:Y:S01]  /*d8d0*/  @!P5 STG.E.U8 desc[UR22][R24.64+0x78], R29 ;  /* 0x0000781d1800d986 */ /* 0x0001e2000c101116 */
[----:B------:R-:W-:-:S03]  /*d8e0*/  ISETP.LT.OR P5, PT, R34, 0x81, !P2 ;  /* 0x000000812200780c */ /* 0x000fc600057a1670 */
[----:B------:R1:W-:Y:S01]  /*d8f0*/  @!P3 STG.E.U8 desc[UR22][R26.64+0x78], R33 ;  /* 0x000078211a00b986 */ /* 0x0003e2000c101116 */
[----:B------:R-:W-:-:S03]  /*d900*/  ISETP.LT.OR P3, PT, R34, 0x81, !P1 ;  /* 0x000000812200780c */ /* 0x000fc60004f61670 */
        /* <DEDUP_REMOVED lines=26> */
[----:B0-----:R-:W-:Y:S02]  /*dab0*/  F2FP.SATFINITE.E4M3.F32.PACK_AB_MERGE_C R29, RZ, R154, RZ ;  /* 0x0000009aff1d723e */ /* 0x001fe400048070ff */
[----:B-1----:R-:W-:-:S03]  /*dac0*/  F2FP.SATFINITE.E4M3.F32.PACK_AB_MERGE_C R33, RZ, R20, RZ ;  /* 0x00000014ff21723e */ /* 0x002fc600048070ff */
[----:B------:R0:W-:Y:S01]  /*dad0*/  @!P5 STG.E.U8 desc[UR22][R24.64+0x90], R29 ;  /* 0x0000901d1800d986 */ /* 0x0001e2000c101116 */
[----:B------:R-:W-:-:S03]  /*dae0*/  ISETP.LT.OR P5, PT, R34, 0x99, !P2 ;  /* 0x000000992200780c */ /* 0x000fc600057a1670 */
[----:B------:R-:W-:Y:S01]  /*daf0*/  @!P3 STG.E.U8 desc[UR22][R26.64+0x90], R31 ;  /* 0x0000901f1a00b986 */ /* 0x000fe2000c101116 */
[----:B------:R-:W-:-:S03]  /*db00*/  ISETP.LT.OR P3, PT, R34, 0x99, !P1 ;  /* 0x000000992200780c */ /* 0x000fc60004f61670 */
[----:B------:R1:W-:Y:S01]  /*db10*/  @!P4 STG.E.U8 desc[UR22][R26.64+0x91], R23 ;  /* 0x000091171a00c986 */ /* 0x0003e2000c101116 */
[----:B------:R-:W-:-:S03]  /*db20*/  ISETP.LT.OR P4, PT, R34, 0x9a, !P1 ;  /* 0x0000009a2200780c */ /* 0x000fc60004f81670 */
[----:B------:R2:W-:Y:S01]  /*db30*/  @!P6 STG.E.U8 desc[UR22][R24.64+0x99], R21 ;  /* 0x000099151800e986 */ /* 0x0005e2000c101116 */
[----:B------:R-:W-:Y:S02]  /*db40*/  ISETP.LT.OR P6, PT, R34, 0xa2, !P2 ;  /* 0x000000a22200780c */ /* 0x000fe400057c1670 */
[----:B0-----:R-:W-:-:S05]  /*db50*/  F2FP.SATFINITE.E4M3.F32.PACK_AB_MERGE_C R29, RZ, R22, RZ ;  /* 0x00000016ff1d723e */ /* 0x001fca00048070ff */
[----:B------:R-:W-:Y:S01]  /*db60*/  @!P5 STG.E.U8 desc[UR22][R24.64+0x98], R29 ;  /* 0x0000981d1800d986 */ /* 0x000fe2000c101116 */
[C---:B------:R-:W-:Y:S02]  /*db70*/  ISETP.LT.OR P5, PT, R34.reuse, 0xa1, !P2 ;  /* 0x000000a12200780c */ /* 0x040fe400057a1670 */
[----:B-1----:R-:W-:Y:S01]  /*db80*/  F2FP.SATFINITE.E4M3.F32.PACK_AB_MERGE_C R23, RZ, R18, RZ ;  /* 0x00000012ff17723e */ /* 0x002fe200048070ff */
[----:B------:R-:W-:Y:S01]  /*db90*/  @!P3 STG.E.U8 desc[UR22][R26.64+0x98], R33 ;  /* 0x000098211a00b986 */ /* 0x000fe2000c101116 */
[C---:B------:R-:W-:Y:S02]  /*dba0*/  ISETP.LT.OR P3, PT, R34.reuse, 0xa1, !P1 ;  /* 0x000000a12200780c */ /* 0x040fe40004f61670 */
[----:B--2---:R-:W-:Y:S01]  /*dbb0*/  F2FP.SATFINITE.E4M3.F32.PACK_AB_MERGE_C R21, RZ, R16, RZ ;  /* 0x00000010ff15723e */ /* 0x004fe200048070ff */
[----:B------:R0:W-:Y:S01]  /*dbc0*/  @!P4 STG.E.U8 desc[UR22][R26.64+0x99], R19 ;  /* 0x000099131a00c986 */ /* 0x0001e2000c101116 */
[----:B------:R-:W-:-:S03]  /*dbd0*/  ISETP.LT.OR P4, PT, R34, 0xa2, !P1 ;  /* 0x000000a22200780c */ /* 0x000fc60004f81670 */
[----:B------:R1:W-:Y:S01]  /*dbe0*/  @!P6 STG.E.U8 desc[UR22][R24.64+0xa1], R17 ;  /* 0x0000a1111800e986 */ /* 0x0003e2000c101116 */
[----:B------:R-:W-:-:S03]  /*dbf0*/  ISETP.LT.OR P6, PT, R34, 0xaa, !P2 ;  /* 0x000000aa2200780c */ /* 0x000fc600057c1670 */
[----:B------:R-:W-:Y:S01]  /*dc00*/  @!P5 STG.E.U8 desc[UR22][R24.64+0xa0], R23 ;  /* 0x0000a0171800d986 */ /* 0x000fe2000c101116 */
[----:B------:R-:W-:-:S03]  /*dc10*/  ISETP.LT.OR P5, PT, R34, 0xa9, !P2 ;  /* 0x000000a92200780c */ /* 0x000fc600057a1670 */
[----:B------:R-:W-:Y:S01]  /*dc20*/  @!P3 STG.E.U8 desc[UR22][R26.64+0xa0], R21 ;  /* 0x0000a0151a00b986 */ /* 0x000fe2000c101116 */
[C---:B------:R-:W-:Y:S02]  /*dc30*/  ISETP.LT.OR P3, PT, R34.reuse, 0xa9, !P1 ;  /* 0x000000a92200780c */ /* 0x040fe40004f61670 */
[----:B0-----:R-:W-:Y:S01]  /*dc40*/  F2FP.SATFINITE.E4M3.F32.PACK_AB_MERGE_C R19, RZ, R14, RZ ;  /* 0x0000000eff13723e */ /* 0x001fe200048070ff */
[----:B------:R0:W-:Y:S01]  /*dc50*/  @!P4 STG.E.U8 desc[UR22][R26.64+0xa1], R15 ;  /* 0x0000a10f1a00c986 */ /* 0x0001e2000c101116 */
[C---:B------:R-:W-:Y:S02]  /*dc60*/  ISETP.LT.OR P4, PT, R34.reuse, 0xaa, !P1 ;  /* 0x000000aa2200780c */ /* 0x040fe40004f81670 */
[----:B-1----:R-:W-:Y:S01]  /*dc70*/  F2FP.SATFINITE.E4M3.F32.PACK_AB_MERGE_C R17, RZ, R12, RZ ;  /* 0x0000000cff11723e */ /* 0x002fe200048070ff */
        /* <DEDUP_REMOVED lines=15> */
[----:B0-----:R-:W-:Y:S02]  /*dd70*/  F2FP.SATFINITE.E4M3.F32.PACK_AB_MERGE_C R11, RZ, R6, RZ ;  /* 0x00000006ff0b723e */ /* 0x001fe400048070ff */
[C---:B------:R-:W-:Y:S01]  /*dd80*/  ISETP.LT.OR P3, PT, R34.reuse, 0xb9, !P1 ;  /* 0x000000b92200780c */ /* 0x040fe20004f61670 */
[----:B------:R0:W-:Y:S01]  /*dd90*/  @!P4 STG.E.U8 desc[UR22][R26.64+0xb1], R7 ;  /* 0x0000b1071a00c986 */ /* 0x0001e2000c101116 */
[----:B-1----:R-:W-:Y:S02]  /*dda0*/  F2FP.SATFINITE.E4M3.F32.PACK_AB_MERGE_C R9, RZ, R4, RZ ;  /* 0x00000004ff09723e */ /* 0x002fe400048070ff */
[C---:B------:R-:W-:Y:S01]  /*ddb0*/  ISETP.LT.OR P4, PT, R34.reuse, 0xba, !P1 ;  /* 0x000000ba2200780c */ /* 0x040fe20004f81670 */
[----:B------:R1:W-:Y:S04]  /*ddc0*/  @!P6 STG.E.U8 desc[UR22][R24.64+0xb9], R5 ;  /* 0x0000b9051800e986 */ /* 0x0003e8000c101116 */
[----:B------:R2:W-:Y:S01]  /*ddd0*/  @!P5 STG.E.U8 desc[UR22][R24.64+0xb8], R11 ;  /* 0x0000b80b1800d986 */ /* 0x0005e2000c101116 */
[----:B------:R-:W-:Y:S01]  /*dde0*/  FMUL R4, R227, UR28 ;  /* 0x0000001ce3047c20 */ /* 0x000fe20008400000 */
[----:B------:R-:W-:-:S02]  /*ddf0*/  ISETP.LT.OR P5, PT, R34, 0xc1, !P2 ;  /* 0x000000c12200780c */ /* 0x000fc400057a1670 */
[----:B0-----:R-:W-:Y:S02]  /*de00*/  F2FP.SATFINITE.E4M3.F32.PACK_AB_MERGE_C R7, RZ, R3, RZ ;  /* 0x00000003ff07723e */ /* 0x001fe400048070ff */
[----:B-1----:R-:W-:Y:S01]  /*de10*/  F2FP.SATFINITE.E4M3.F32.PACK_AB_MERGE_C R5, RZ, R0, RZ ;  /* 0x00000000ff05723e */ /* 0x002fe200048070ff */
[----:B---3--:R-:W-:Y:S01]  /*de20*/  FMUL R0, R222, UR28 ;  /* 0x0000001cde007c20 */ /* 0x008fe20008400000 */
[----:B------:R-:W-:Y:S01]  /*de30*/  ISETP.LT.OR P6, PT, R34, 0xc2, !P2 ;  /* 0x000000c22200780c */ /* 0x000fe200057c1670 */
[----:B------:R-:W3:Y:S01]  /*de40*/  LDL.LU R222, [R1+0x20] ;  /* 0x0000200001de7983 */ /* 0x000ee20000300800 */
[----:B--2---:R-:W-:Y:S02]  /*de50*/  F2FP.SATFINITE.E4M3.F32.PACK_AB_MERGE_C R11, RZ, R2, RZ ;  /* 0x00000002ff0b723e */ /* 0x004fe400048070ff */
[----:B------:R-:W-:Y:S01]  /*de60*/  F2FP.SATFINITE.E4M3.F32.PACK_AB_MERGE_C R13, RZ, R0, RZ ;  /* 0x00000000ff0d723e */ /* 0x000fe200048070ff */
[----:B----4-:R-:W-:Y:S01]  /*de70*/  FMUL R0, R224, UR28 ;  /* 0x0000001ce0007c20 */ /* 0x010fe20008400000 */
[----:B------:R-:W-:Y:S01]  /*de80*/  FMUL R2, R225, UR28 ;  /* 0x0000001ce1027c20 */ /* 0x000fe20008400000 */
[----:B------:R-:W2:Y:S04]  /*de90*/  LDL.LU R224, [R1+0x24] ;  /* 0x0000240001e07983 */ /* 0x000ea80000300800 */
[----:B------:R-:W4:Y:S01]  /*dea0*/  LDL.LU R225, [R1+0x28] ;  /* 0x0000280001e17983 */ /* 0x000f220000300800 */
[----:B------:R-:W-:-:S03]  /*deb0*/  FMUL R3, R226, UR28 ;  /* 0x0000001ce2037c20 */ /* 0x000fc60008400000 */
[----:B------:R-:W4:Y:S04]  /*dec0*/  LDL.LU R226, [R1+0x2c] ;  /* 0x00002c0001e27983 */ /* 0x000f280000300800 */
[----:B------:R-:W4:Y:S04]  /*ded0*/  LDL.LU R227, [R1+0x30] ;  /* 0x0000300001e37983 */ /* 0x000f280000300800 */
[----:B------:R-:W-:Y:S01]  /*dee0*/  @!P3 STG.E.U8 desc[UR22][R26.64+0xb8], R9 ;  /* 0x0000b8091a00b986 */ /* 0x000fe2000c101116 */
[----:B------:R-:W-:-:S03]  /*def0*/  ISETP.LT.OR P3, PT, R34, 0xc1, !P1 ;  /* 0x000000c12200780c */ /* 0x000fc60004f61670 */
[----:B------:R0:W-:Y:S01]  /*df00*/  @!P4 STG.E.U8 desc[UR22][R26.64+0xb9], R7 ;  /* 0x0000b9071a00c986 */ /* 0x0001e2000c101116 */
[----:B------:R-:W-:-:S03]  /*df10*/  ISETP.LT.OR P4, PT, R34, 0xc2, !P1 ;  /* 0x000000c22200780c */ /* 0x000fc60004f81670 */
[----:B------:R-:W-:Y:S01]  /*df20*/  @!P5 STG.E.U8 desc[UR22][R24.64+0xc0], R11 ;  /* 0x0000c00b1800d986 */ /* 0x000fe2000c101116 */
[----:B------:R-:W-:-:S03]  /*df30*/  ISETP.LT.OR P5, PT, R34, 0xc9, !P2 ;  /* 0x000000c92200780c */ /* 0x000fc600057a1670 */
[----:B------:R1:W-:Y:S01]  /*df40*/  @!P6 STG.E.U8 desc[UR22][R24.64+0xc1], R5 ;  /* 0x0000c1051800e986 */ /* 0x0003e2000c101116 */
[----:B0-----:R-:W-:-:S03]  /*df50*/  F2FP.SATFINITE.E4M3.F32.PACK_AB_MERGE_C R7, RZ, R0, RZ ;  /* 0x00000000ff07723e */ /* 0x001fc600048070ff */
[----:B------:R-:W-:Y:S01]  /*df60*/  @!P3 STG.E.U8 desc[UR22][R26.64+0xc0], R13 ;  /* 0x0000c00d1a00b986 */ /* 0x000fe2000c101116 */
[C---:B------:R-:W-:Y:S02]  /*df70*/  ISETP.LT.OR P6, PT, R34.reuse, 0xca, !P2 ;  /* 0x000000ca2200780c */ /* 0x040fe400057c1670 */
[----:B-1----:R-:W-:Y:S01]  /*df80*/  F2FP.SATFINITE.E4M3.F32.PACK_AB_MERGE_C R5, RZ, R2, RZ ;  /* 0x00000002ff05723e */ /* 0x002fe200048070ff */
[----:B------:R0:W-:Y:S01]  /*df90*/  @!P4 STG.E.U8 desc[UR22][R26.64+0xc1], R7 ;  /* 0x0000c1071a00c986 */ /* 0x0001e2000c101116 */
[C---:B------:R-:W-:Y:S02]  /*dfa0*/  ISETP.LT.OR P3, PT, R34.reuse, 0xc9, !P1 ;  /* 0x000000c92200780c */ /* 0x040fe40004f61670 */
[C---:B------:R-:W-:Y:S01]  /*dfb0*/  ISETP.LT.OR P4, PT, R34.reuse, 0xca, !P1 ;  /* 0x000000ca2200780c */ /* 0x040fe20004f81670 */
[----:B------:R1:W-:Y:S01]  /*dfc0*/  @!P5 STG.E.U8 desc[UR22][R24.64+0xc8], R5 ;  /* 0x0000c8051800d986 */ /* 0x0003e2000c101116 */
[----:B------:R-:W-:Y:S02]  /*dfd0*/  ISETP.LT.OR P5, PT, R34, 0xd1, !P2 ;  /* 0x000000d12200780c */ /* 0x000fe400057a1670 */
[----:B------:R-:W-:-:S02]  /*dfe0*/  F2FP.SATFINITE.E4M3.F32.PACK_AB_MERGE_C R9, RZ, R3, RZ ;  /* 0x00000003ff09723e */ /* 0x000fc400048070ff */
[----:B------:R-:W-:-:S03]  /*dff0*/  F2FP.SATFINITE.E4M3.F32.PACK_AB_MERGE_C R11, RZ, R4, RZ ;  /* 0x00000004ff0b723e */ /* 0x000fc600048070ff */
[----:B------:R1:W-:Y:S04]  /*e000*/  @!P6 STG.E.U8 desc[UR22][R24.64+0xc9], R9 ;  /* 0x0000c9091800e986 */ /* 0x0003e8000c101116 */
[----:B------:R-:W-:Y:S01]  /*e010*/  @!P3 STG.E.U8 desc[UR22][R26.64+0xc8], R11 ;  /* 0x0000c80b1a00b986 */ /* 0x000fe2000c101116 */
[----:B------:R-:W-:-:S03]  /*e020*/  FMUL R0, R220, UR28 ;  /* 0x0000001cdc007c20 */ /* 0x000fc60008400000 */
[----:B------:R-:W4:Y:S02]  /*e030*/  LDL.LU R220, [R1+0x34] ;  /* 0x0000340001dc7983 */ /* 0x000f240000300800 */
[----:B0-----:R-:W-:Y:S01]  /*e040*/  F2FP.SATFINITE.E4M3.F32.PACK_AB_MERGE_C R7, RZ, R0, RZ ;  /* 0x00000000ff07723e */ /* 0x001fe200048070ff */
[----:B------:R-:W-:Y:S02]  /*e050*/  FMUL R2, R221, UR28 ;  /* 0x0000001cdd027c20 */ /* 0x000fe40008400000 */
[----:B------:R-:W4:Y:S03]  /*e060*/  LDL.LU R221, [R1+0x38] ;  /* 0x0000380001dd7983 */ /* 0x000f260000300800 */
[----:B-1----:R-:W-:Y:S01]  /*e070*/  F2FP.SATFINITE.E4M3.F32.PACK_AB_MERGE_C R5, RZ, R2, RZ ;  /* 0x00000002ff05723e */ /* 0x002fe200048070ff */
[----:B------:R-:W-:Y:S04]  /*e080*/  @!P4 STG.E.U8 desc[UR22][R26.64+0xc9], R7 ;  /* 0x0000c9071a00c986 */ /* 0x000fe8000c101116 */
[----:B------:R0:W-:Y:S01]  /*e090*/  @!P5 STG.E.U8 desc[UR22][R24.64+0xd0], R5 ;  /* 0x0000d0051800d986 */ /* 0x0001e2000c101116 */
[----:B------:R-:W-:-:S03]  /*e0a0*/  FMUL R3, R223, UR28 ;  /* 0x0000001cdf037c20 */ /* 0x000fc60008400000 */
[----:B------:R-:W4:Y:S02]  /*e0b0*/  LDL.LU R223, [R1+0x3c] ;  /* 0x00003c0001df7983 */ /* 0x000f240000300800 */
[----:B------:R-:W-:Y:S01]  /*e0c0*/  F2FP.SATFINITE.E4M3.F32.PACK_AB_MERGE_C R9, RZ, R3, RZ ;  /* 0x00000003ff09723e */ /* 0x000fe200048070ff */
[----:B---3--:R-:W-:Y:S02]  /*e0d0*/  FMUL R0, R222, UR28 ;  /* 0x0000001cde007c20 */ /* 0x008fe40008400000 */
[----:B------:R-:W3:Y:S03]  /*e0e0*/  LDL.LU R222, [R1+0x40] ;  /* 0x0000400001de7983 */ /* 0x000ee60000300800 */
[----:B------:R-:W-:Y:S01]  /*e0f0*/  F2FP.SATFINITE.E4M3.F32.PACK_AB_MERGE_C R13, RZ, R0, RZ ;  /* 0x00000000ff0d723e */ /* 0x000fe200048070ff */
[----:B--2---:R-:W-:Y:S02]  /*e100*/  FMUL R2, R224, UR28 ;  /* 0x0000001ce0027c20 */ /* 0x004fe40008400000 */
[----:B------:R-:W2:Y:S01]  /*e110*/  LDL.LU R224, [R1+0x44] ;  /* 0x0000440001e07983 */ /* 0x000ea20000300800 */
[----:B----4-:R-:W-:-:S03]  /*e120*/  FMUL R0, R225, UR28 ;  /* 0x0000001ce1007c20 */ /* 0x010fc60008400000 */
[----:B------:R-:W4:Y:S01]  /*e130*/  LDL.LU R225, [R1+0x48] ;  /* 0x0000480001e17983 */ /* 0x000f220000300800 */
[----:B------:R-:W-:Y:S01]  /*e140*/  FMUL R3, R226, UR28 ;  /* 0x0000001ce2037c20 */ /* 0x000fe20008400000 */
[----:B0-----:R-:W-:Y:S02]  /*e150*/  F2FP.SATFINITE.E4M3.F32.PACK_AB_MERGE_C R5, RZ, R0, RZ ;  /* 0x00000000ff05723e */ /* 0x001fe400048070ff */
[----:B------:R-:W4:Y:S01]  /*e160*/  LDL.LU R226, [R1+0x4c] ;  /* 0x00004c0001e27983 */ /* 0x000f220000300800 */
[----:B------:R-:W-:-:S03]  /*e170*/  FMUL R0, R227, UR28 ;  /* 0x0000001ce3007c20 */ /* 0x000fc60008400000 */
[----:B------:R-:W4:Y:S01]  /*e180*/  LDL.LU R227, [R1+0x50] ;  /* 0x0000500001e37983 */ /* 0x000f220000300800 */
[C---:B------:R-:W-:Y:S02]  /*e190*/  ISETP.LT.OR P6, PT, R34.reuse, 0xd2, !P2 ;  /* 0x000000d22200780c */ /* 0x040fe400057c1670 */
[C---:B------:R-:W-:Y:S01]  /*e1a0*/  ISETP.LT.OR P4, PT, R34.reuse, 0xd2, !P1 ;  /* 0x000000d22200780c */ /* 0x040fe20004f81670 */
[----:B------:R-:W4:Y:S01]  /*e1b0*/  LDL.LU R218, [R1+0x54] ;  /* 0x0000540001da7983 */ /* 0x000f220000300800 */
[C---:B------:R-:W-:Y:S02]  /*e1c0*/  ISETP.LT.OR P3, PT, R34.reuse, 0xd1, !P1 ;  /* 0x000000d12200780c */ /* 0x040fe40004f61670 */
[----:B------:R-:W-:Y:S02]  /*e1d0*/  ISETP.LT.OR P5, PT, R34, 0xd9, !P2 ;  /* 0x000000d92200780c */ /* 0x000fe400057a1670 */
[----:B------:R-:W-:Y:S02]  /*e1e0*/  F2FP.SATFINITE.E4M3.F32.PACK_AB_MERGE_C R7, RZ, R2, RZ ;  /* 0x00000002ff07723e */ /* 0x000fe400048070ff */
[----:B------:R-:W-:-:S03]  /*e1f0*/  F2FP.SATFINITE.E4M3.F32.PACK_AB_MERGE_C R11, RZ, R0, RZ ;  /* 0x00000000ff0b723e */ /* 0x000fc600048070ff */
[----:B------:R0:W-:Y:S01]  /*e200*/  @!P6 STG.E.U8 desc[UR22][R24.64+0xd1], R9 ;  /* 0x0000d1091800e986 */ /* 0x0001e2000c101116 */
[----:B------:R-:W-:-:S03]  /*e210*/  ISETP.LT.OR P6, PT, R34, 0xda, !P2 ;  /* 0x000000da2200780c */ /* 0x000fc600057c1670 */
[----:B------:R-:W-:Y:S01]  /*e220*/  @!P4 STG.E.U8 desc[UR22][R26.64+0xd1], R7 ;  /* 0x0000d1071a00c986 */ /* 0x000fe2000c101116 */
[----:B------:R-:W-:-:S03]  /*e230*/  ISETP.LT.OR P4, PT, R34, 0xda, !P1 ;  /* 0x000000da2200780c */ /* 0x000fc60004f81670 */
[----:B------:R-:W-:Y:S01]  /*e240*/  @!P3 STG.E.U8 desc[UR22][R26.64+0xd0], R13 ;  /* 0x0000d00d1a00b986 */ /* 0x000fe2000c101116 */
[----:B0-----:R-:W-:-:S03]  /*e250*/  F2FP.SATFINITE.E4M3.F32.PACK_AB_MERGE_C R9, RZ, R3, RZ ;  /* 0x00000003ff09723e */ /* 0x001fc600048070ff */
[----:B------:R0:W-:Y:S04]  /*e260*/  @!P5 STG.E.U8 desc[UR22][R24.64+0xd8], R5 ;  /* 0x0000d8051800d986 */ /* 0x0001e8000c101116 */
[----:B------:R1:W-:Y:S01]  /*e270*/  @!P6 STG.E.U8 desc[UR22][R24.64+0xd9], R9 ;  /* 0x0000d9091800e986 */ /* 0x0003e2000c101116 */
[----:B------:R-:W-:-:S03]  /*e280*/  FMUL R0, R220, UR28 ;  /* 0x0000001cdc007c20 */ /* 0x000fc60008400000 */
[----:B------:R-:W4:Y:S02]  /*e290*/  LDL.LU R220, [R1+0x58] ;  /* 0x0000580001dc7983 */ /* 0x000f240000300800 */
[----:B0-----:R-:W-:Y:S01]  /*e2a0*/  F2FP.SATFINITE.E4M3.F32.PACK_AB_MERGE_C R5, RZ, R0, RZ ;  /* 0x00000000ff05723e */ /* 0x001fe200048070ff */
[----:B------:R-:W-:Y:S02]  /*e2b0*/  FMUL R2, R221, UR28 ;  /* 0x0000001cdd027c20 */ /* 0x000fe40008400000 */
[----:B------:R-:W4:Y:S03]  /*e2c0*/  LDL.LU R221, [R1+0x5c] ;  /* 0x00005c0001dd7983 */ /* 0x000f260000300800 */
[----:B------:R-:W-:Y:S01]  /*e2d0*/  F2FP.SATFINITE.E4M3.F32.PACK_AB_MERGE_C R7, RZ, R2, RZ ;  /* 0x00000002ff07723e */ /* 0x000fe200048070ff */
[----:B------:R0:W-:Y:S01]  /*e2e0*/  @!P4 STG.E.U8 desc[UR22][R26.64+0xd9], R5 ;  /* 0x0000d9051a00c986 */ /* 0x0001e2000c101116 */
[----:B------:R-:W-:-:S03]  /*e2f0*/  FMUL R3, R223, UR28 ;  /* 0x0000001cdf037c20 */ /* 0x000fc60008400000 */
[----:B------:R-:W4:Y:S02]  /*e300*/  LDL.LU R223, [R1+0x60] ;  /* 0x0000600001df7983 */ /* 0x000f240000300800 */
[----:B-1----:R-:W-:Y:S01]  /*e310*/  F2FP.SATFINITE.E4M3.F32.PACK_AB_MERGE_C R9, RZ, R3, RZ ;  /* 0x00000003ff09723e */ /* 0x002fe200048070ff */
[----:B---3--:R-:W-:Y:S02]  /*e320*/  FMUL R4, R222, UR28 ;  /* 0x0000001cde047c20 */ /* 0x008fe40008400000 */
[----:B------:R-:W3:Y:S01]  /*e330*/  LDL.LU R222, [R1+0x64] ;  /* 0x0000640001de7983 */ /* 0x000ee20000300800 */
[----:B--2---:R-:W-:-:S03]  /*e340*/  FMUL R0, R224, UR28 ;  /* 0x0000001ce0007c20 */ /* 0x004fc60008400000 */
[----:B------:R-:W2:Y:S01]  /*e350*/  LDL.LU R224, [R1+0x68] ;  /* 0x0000680001e07983 */ /* 0x000ea20000300800 */
[----:B----4-:R-:W-:Y:S01]  /*e360*/  FMUL R2, R225, UR28 ;  /* 0x0000001ce1027c20 */ /* 0x010fe20008400000 */
[----:B0-----:R-:W-:Y:S02]  /*e370*/  F2FP.SATFINITE.E4M3.F32.PACK_AB_MERGE_C R5, RZ, R0, RZ ;  /* 0x00000000ff05723e */ /* 0x001fe400048070ff */
[----:B------:R-:W4:Y:S01]  /*e380*/  LDL.LU R225, [R1+0x6c] ;  /* 0x00006c0001e17983 */ /* 0x000f220000300800 */
[----:B------:R-:W-:-:S03]  /*e390*/  FMUL R3, R226, UR28 ;  /* 0x0000001ce2037c20 */ /* 0x000fc60008400000 */
[----:B------:R-:W4:Y:S01]  /*e3a0*/  LDL.LU R226, [R1+0x70] ;  /* 0x0000700001e27983 */ /* 0x000f220000300800 */
[----:B------:R-:W-:-:S03]  /*e3b0*/  FMUL R0, R227, UR28 ;  /* 0x0000001ce3007c20 */ /* 0x000fc60008400000 */
[----:B------:R-:W4:Y:S01]  /*e3c0*/  LDL.LU R227, [R1+0x74] ;  /* 0x0000740001e37983 */ /* 0x000f220000300800 */
[C---:B------:R-:W-:Y:S02]  /*e3d0*/  ISETP.LT.OR P3, PT, R34.reuse, 0xd9, !P1 ;  /* 0x000000d92200780c */ /* 0x040fe40004f61670 */
[C---:B------:R-:W-:Y:S02]  /*e3e0*/  ISETP.LT.OR P5, PT, R34.reuse, 0xe1, !P2 ;  /* 0x000000e12200780c */ /* 0x040fe400057a1670 */
[C---:B------:R-:W-:Y:S02]  /*e3f0*/  ISETP.LT.OR P6, PT, R34.reuse, 0xe2, !P2 ;  /* 0x000000e22200780c */ /* 0x040fe400057c1670 */
[----:B------:R-:W-:-:S07]  /*e400*/  ISETP.LT.OR P4, PT, R34, 0xe2, !P1 ;  /* 0x000000e22200780c */ /* 0x000fce0004f81670 */
[----:B------:R-:W-:Y:S01]  /*e410*/  @!P3 STG.E.U8 desc[UR22][R26.64+0xd8], R11 ;  /* 0x0000d80b1a00b986 */ /* 0x000fe2000c101116 */
[----:B------:R-:W-:-:S03]  /*e420*/  ISETP.LT.OR P3, PT, R34, 0xe1, !P1 ;  /* 0x000000e12200780c */ /* 0x000fc60004f61670 */
[----:B------:R0:W-:Y:S01]  /*e430*/  @!P5 STG.E.U8 desc[UR22][R24.64+0xe0], R7 ;  /* 0x0000e0071800d986 */ /* 0x0001e2000c101116 */
[----:B------:R-:W-:-:S03]  /*e440*/  ISETP.LT.OR P5, PT, R34, 0xe9, !P2 ;  /* 0x000000e92200780c */ /* 0x000fc600057a1670 */
[----:B------:R1:W-:Y:S01]  /*e450*/  @!P6 STG.E.U8 desc[UR22][R24.64+0xe1], R9 ;  /* 0x0000e1091800e986 */ /* 0x0003e2000c101116 */
[----:B------:R-:W-:Y:S02]  /*e460*/  ISETP.LT.OR P6, PT, R34, 0xea, !P2 ;  /* 0x000000ea2200780c */ /* 0x000fe400057c1670 */
[----:B------:R-:W-:Y:S01]  /*e470*/  F2FP.SATFINITE.E4M3.F32.PACK_AB_MERGE_C R13, RZ, R4, RZ ;  /* 0x00000004ff0d723e */ /* 0x000fe200048070ff */
[----:B------:R1:W-:Y:S01]  /*e480*/  @!P4 STG.E.U8 desc[UR22][R26.64+0xe1], R5 ;  /* 0x0000e1051a00c986 */ /* 0x0003e2000c101116 */
[----:B0-----:R-:W-:-:S03]  /*e490*/  F2FP.SATFINITE.E4M3.F32.PACK_AB_MERGE_C R7, RZ, R2, RZ ;  /* 0x00000002ff07723e */ /* 0x001fc600048070ff */
[----:B------:R-:W-:Y:S01]  /*e4a0*/  @!P3 STG.E.U8 desc[UR22][R26.64+0xe0], R13 ;  /* 0x0000e00d1a00b986 */ /* 0x000fe2000c101116 */
[----:B-1----:R-:W-:-:S03]  /*e4b0*/  F2FP.SATFINITE.E4M3.F32.PACK_AB_MERGE_C R9, RZ, R3, RZ ;  /* 0x00000003ff09723e */ /* 0x002fc600048070ff */
[----:B------:R0:W-:Y:S01]  /*e4c0*/  @!P5 STG.E.U8 desc[UR22][R24.64+0xe8], R7 ;  /* 0x0000e8071800d986 */ /* 0x0001e2000c101116 */
[C---:B------:R-:W-:Y:S02]  /*e4d0*/  ISETP.LT.OR P3, PT, R34.reuse, 0xe9, !P1 ;  /* 0x000000e92200780c */ /* 0x040fe40004f61670 */
[C---:B------:R-:W-:Y:S01]  /*e4e0*/  ISETP.LT.OR P4, PT, R34.reuse, 0xea, !P1 ;  /* 0x000000ea2200780c */ /* 0x040fe20004f81670 */
[----:B------:R1:W-:Y:S01]  /*e4f0*/  @!P6 STG.E.U8 desc[UR22][R24.64+0xe9], R9 ;  /* 0x0000e9091800e986 */ /* 0x0003e2000c101116 */
[----:B------:R-:W-:Y:S01]  /*e500*/  ISETP.LT.OR P5, PT, R34, 0xf1, !P2 ;  /* 0x000000f12200780c */ /* 0x000fe200057a1670 */
[----:B------:R-:W-:Y:S01]  /*e510*/  FMUL R2, R218, UR28 ;  /* 0x0000001cda027c20 */ /* 0x000fe20008400000 */
[----:B------:R-:W-:Y:S02]  /*e520*/  ISETP.LT.OR P6, PT, R34, 0xf2, !P2 ;  /* 0x000000f22200780c */ /* 0x000fe400057c1670 */
[----:B------:R-:W-:Y:S02]  /*e530*/  F2FP.SATFINITE.E4M3.F32.PACK_AB_MERGE_C R11, RZ, R0, RZ ;  /* 0x00000000ff0b723e */ /* 0x000fe400048070ff */
[----:B------:R-:W-:-:S03]  /*e540*/  F2FP.SATFINITE.E4M3.F32.PACK_AB_MERGE_C R5, RZ, R2, RZ ;  /* 0x00000002ff05723e */ /* 0x000fc600048070ff */
[----:B------:R-:W-:Y:S01]  /*e550*/  @!P3 STG.E.U8 desc[UR22][R26.64+0xe8], R11 ;  /* 0x0000e80b1a00b986 */ /* 0x000fe2000c101116 */
[----:B------:R-:W-:-:S03]  /*e560*/  ISETP.LT.OR P3, PT, R34, 0xf1, !P1 ;  /* 0x000000f12200780c */ /* 0x000fc60004f61670 */
[----:B------:R-:W-:Y:S01]  /*e570*/  @!P4 STG.E.U8 desc[UR22][R26.64+0xe9], R5 ;  /* 0x0000e9051a00c986 */ /* 0x000fe2000c101116 */
[C---:B------:R-:W-:Y:S02]  /*e580*/  ISETP.LT.OR P4, PT, R34.reuse, 0xf9, !P2 ;  /* 0x000000f92200780c */ /* 0x040fe40005781670 */
[----:B------:R-:W-:Y:S01]  /*e590*/  ISETP.LT.OR P2, PT, R34, 0xfa, !P2 ;  /* 0x000000fa2200780c */ /* 0x000fe20005741670 */
[----:B------:R-:W-:-:S05]  /*e5a0*/  FMUL R0, R220, UR28 ;  /* 0x0000001cdc007c20 */ /* 0x000fca0008400000 */
[----:B0-----:R-:W-:-:S05]  /*e5b0*/  F2FP.SATFINITE.E4M3.F32.PACK_AB_MERGE_C R7, RZ, R0, RZ ;  /* 0x00000000ff07723e */ /* 0x001fca00048070ff */
[----:B------:R0:W-:Y:S01]  /*e5c0*/  @!P5 STG.E.U8 desc[UR22][R24.64+0xf0], R7 ;  /* 0x0000f0071800d986 */ /* 0x0001e2000c101116 */
[----:B------:R-:W-:-:S05]  /*e5d0*/  FMUL R3, R221, UR28 ;  /* 0x0000001cdd037c20 */ /* 0x000fca0008400000 */
[----:B-1----:R-:W-:Y:S02]  /*e5e0*/  F2FP.SATFINITE.E4M3.F32.PACK_AB_MERGE_C R9, RZ, R3, RZ ;  /* 0x00000003ff09723e */ /* 0x002fe400048070ff */
[----:B------:R-:W-:-:S03]  /*e5f0*/  ISETP.LT.OR P5, PT, R34, 0xf2, !P1 ;  /* 0x000000f22200780c */ /* 0x000fc60004fa1670 */
[----:B------:R1:W-:Y:S01]  /*e600*/  @!P6 STG.E.U8 desc[UR22][R24.64+0xf1], R9 ;  /* 0x0000f1091800e986 */ /* 0x0003e2000c101116 */
[C---:B------:R-:W-:Y:S02]  /*e610*/  ISETP.LT.OR P6, PT, R34.reuse, 0xf9, !P1 ;  /* 0x000000f92200780c */ /* 0x040fe40004fc1670 */
[----:B------:R-:W-:Y:S01]  /*e620*/  ISETP.LT.OR P1, PT, R34, 0xfa, !P1 ;  /* 0x000000fa2200780c */ /* 0x000fe20004f21670 */
[----:B------:R-:W-:-:S05]  /*e630*/  FMUL R0, R223, UR28 ;  /* 0x0000001cdf007c20 */ /* 0x000fca0008400000 */
[----:B------:R-:W-:-:S05]  /*e640*/  F2FP.SATFINITE.E4M3.F32.PACK_AB_MERGE_C R13, RZ, R0, RZ ;  /* 0x00000000ff0d723e */ /* 0x000fca00048070ff */
[----:B------:R0:W-:Y:S01]  /*e650*/  @!P3 STG.E.U8 desc[UR22][R26.64+0xf0], R13 ;  /* 0x0000f00d1a00b986 */ /* 0x0001e2000c101116 */
[----:B---3--:R-:W-:Y:S01]  /*e660*/  FMUL R0, R222, UR28 ;  /* 0x0000001cde007c20 */ /* 0x008fe20008400000 */
[----:B--2---:R-:W-:Y:S01]  /*e670*/  FMUL R2, R224, UR28 ;  /* 0x0000001ce0027c20 */ /* 0x004fe20008400000 */
[----:B----4-:R-:W-:-:S03]  /*e680*/  FMUL R3, R225, UR28 ;  /* 0x0000001ce1037c20 */ /* 0x010fc60008400000 */
[----:B0-----:R-:W-:Y:S01]  /*e690*/  F2FP.SATFINITE.E4M3.F32.PACK_AB_MERGE_C R7, RZ, R0, RZ ;  /* 0x00000000ff07723e */ /* 0x001fe200048070ff */
[----:B------:R-:W-:Y:S01]  /*e6a0*/  FMUL R4, R226, UR28 ;  /* 0x0000001ce2047c20 */ /* 0x000fe20008400000 */
[----:B------:R-:W-:Y:S01]  /*e6b0*/  FMUL R5, R227, UR28 ;  /* 0x0000001ce3057c20 */ /* 0x000fe20008400000 */
[----:B-1----:R-:W-:Y:S02]  /*e6c0*/  F2FP.SATFINITE.E4M3.F32.PACK_AB_MERGE_C R9, RZ, R2, RZ ;  /* 0x00000002ff09723e */ /* 0x002fe400048070ff */
[----:B------:R-:W-:Y:S02]  /*e6d0*/  F2FP.SATFINITE.E4M3.F32.PACK_AB_MERGE_C R3, RZ, R3, RZ ;  /* 0x00000003ff03723e */ /* 0x000fe400048070ff */
[----:B------:R-:W-:Y:S02]  /*e6e0*/  F2FP.SATFINITE.E4M3.F32.PACK_AB_MERGE_C R11, RZ, R4, RZ ;  /* 0x00000004ff0b723e */ /* 0x000fe400048070ff */
[----:B------:R-:W-:Y:S01]  /*e6f0*/  F2FP.SATFINITE.E4M3.F32.PACK_AB_MERGE_C R5, RZ, R5, RZ ;  /* 0x00000005ff05723e */ /* 0x000fe200048070ff */
[----:B------:R0:W-:Y:S04]  /*e700*/  @!P5 STG.E.U8 desc[UR22][R26.64+0xf1], R7 ;  /* 0x0000f1071a00d986 */ /* 0x0001e8000c101116 */
[----:B------:R0:W-:Y:S04]  /*e710*/  @!P4 STG.E.U8 desc[UR22][R24.64+0xf8], R9 ;  /* 0x0000f8091800c986 */ /* 0x0001e8000c101116 */
[----:B------:R0:W-:Y:S04]  /*e720*/  @!P2 STG.E.U8 desc[UR22][R24.64+0xf9], R3 ;  /* 0x0000f9031800a986 */ /* 0x0001e8000c101116 */
[----:B------:R0:W-:Y:S04]  /*e730*/  @!P6 STG.E.U8 desc[UR22][R26.64+0xf8], R11 ;  /* 0x0000f80b1a00e986 */ /* 0x0001e8000c101116 */
[----:B------:R0:W-:Y:S02]  /*e740*/  @!P1 STG.E.U8 desc[UR22][R26.64+0xf9], R5 ;  /* 0x0000f9051a009986 */ /* 0x0001e4000c101116 */
.L_x_296:
[----:B------:R-:W-:Y:S05]  /*e750*/  BSYNC B0 ;  /* 0x0000000000007941 */ /* 0x000fea0003800000 */
.L_x_38:
[----:B0-----:R-:W2:Y:S01]  /*e760*/  LDL.LU R5, [R1+0x84] ;  /* 0x0000840001057983 */ /* 0x001ea20000300800 */
[----:B------:R-:W-:Y:S01]  /*e770*/  IMAD.U32 R2, RZ, RZ, UR24 ;  /* 0x00000018ff027e24 */ /* 0x000fe2000f8e00ff */
[----:B------:R-:W-:Y:S02]  /*e780*/  ULDC.64 UR4, c[0x0][0x650] ;  /* 0x0001940000047ab9 */ /* 0x000fe40000000a00 */
[----:B------:R-:W3:Y:S01]  /*e790*/  LDL.LU R4, [R1+0x80] ;  /* 0x0000800001047983 */ /* 0x000ee20000300800 */
[----:B------:R-:W-:Y:S02]  /*e7a0*/  IMAD.U32 R3, RZ, RZ, UR25 ;  /* 0x00000019ff037e24 */ /* 0x000fe4000f8e00ff */
[----:B------:R-:W-:Y:S02]  /*e7b0*/  IMAD.U32 R3, RZ, RZ, UR13 ;  /* 0x0000000dff037e24 */ /* 0x000fe4000f8e00ff */
[----:B------:R-:W-:Y:S02]  /*e7c0*/  IMAD.MOV.U32 R6, RZ, RZ, -0x1 ;  /* 0xffffffffff067424 */ /* 0x000fe400078e00ff */
[----:B-----5:R-:W-:-:S04]  /*e7d0*/  IMAD.U32 R0, RZ, RZ, UR20 ;  /* 0x00000014ff007e24 */ /* 0x020fc8000f8e00ff */
[----:B------:R0:W-:Y:S02]  /*e7e0*/  SYNCS.ARRIVE.TRANS64.A1T0 RZ, [R0+UR36], RZ ;  /* 0x000000ff00ff79a7 */ /* 0x0001e40008100024 */
[----:B0-----:R-:W-:Y:S02]  /*e7f0*/  PRMT R0, RZ, 0x7610, R0 ;  /* 0x00007610ff007816 */ /* 0x001fe40000000000 */
[----:B--2---:R-:W-:-:S04]  /*e800*/  LEA R5, P1, R2, R5, 0x1 ;  /* 0x0000000502057211 */ /* 0x004fc800078208ff */
[----:B---3--:R-:W-:Y:S01]  /*e810*/  LEA.HI.X R4, R2, R4, R3, 0x1, P1 ;  /* 0x0000000402047211 */ /* 0x008fe200008f0c03 */
[----:B------:R-:W-:Y:S01]  /*e820*/  IMAD.MOV.U32 R2, RZ, RZ, -0x1 ;  /* 0xffffffffff027424 */ /* 0x000fe200078e00ff */
[----:B------:R0:W-:Y:S01]  /*e830*/  STL [R1+0x84], R5 ;  /* 0x0000840501007387 */ /* 0x0001e20000100800 */
[----:B------:R-:W-:Y:S01]  /*e840*/  IMAD.MOV.U32 R3, RZ, RZ, -0x1 ;  /* 0xffffffffff037424 */ /* 0x000fe200078e00ff */
[----:B------:R-:W-:Y:S02]  /*e850*/  ISETP.GE.U32.AND P1, PT, R5, UR4, PT ;  /* 0x0000000405007c0c */ /* 0x000fe4000bf26070 */
[----:B------:R0:W-:Y:S02]  /*e860*/  STL [R1+0x80], R4 ;  /* 0x0000800401007387 */ /* 0x0001e40000100800 */
[----:B------:R-:W-:Y:S02]  /*e870*/  ISETP.GE.U32.AND.EX P1, PT, R4, UR5, PT, P1 ;  /* 0x0000000504007c0c */ /* 0x000fe4000bf26110 */
[----:B------:R0:W-:Y:S04]  /*e880*/  STL [R1+0x88], R6 ;  /* 0x0000880601007387 */ /* 0x0001e80000100800 */
[----:B------:R0:W-:Y:S04]  /*e890*/  STL [R1+0x78], R2 ;  /* 0x0000780201007387 */ /* 0x0001e80000100800 */
[----:B------:R0:W-:Y:S03]  /*e8a0*/  STL [R1+0x8c], R3 ;  /* 0x00008c0301007387 */ /* 0x0001e60000100800 */
[----:B------:R-:W-:Y:S05]  /*e8b0*/  @P1 BRA `(.L_x_297) ;  /* 0x0000000400941947 */ /* 0x000fea0003800000 */
[----:B------:R-:W2:Y:S01]  /*e8c0*/  S2UR UR8, SR_CTAID.X ;  /* 0x00000000000879c3 */ /* 0x000ea20000002500 */
[----:B------:R-:W-:Y:S01]  /*e8d0*/  ULDC.64 UR4, c[0x0][0x628] ;  /* 0x00018a0000047ab9 */ /* 0x000fe20000000a00 */
[----:B------:R-:W-:Y:S01]  /*e8e0*/  ULDC UR6, c[0x0][0x150] ;  /* 0x0000540000067ab9 */ /* 0x000fe20000000800 */
[----:B------:R-:W-:Y:S01]  /*e8f0*/  ISETP.NE.U32.AND P1, PT, RZ, UR4, PT ;  /* 0x00000004ff007c0c */ /* 0x000fe2000bf25070 */
[----:B------:R-:W-:Y:S01]  /*e900*/  ULDC UR26, c[0x0][0x630] ;  /* 0x00018c00001a7ab9 */ /* 0x000fe20000000800 */
[C---:B------:R-:W-:Y:S01]  /*e910*/  R2UR UR29, R5.reuse ;  /* 0x00000000051d72ca */ /* 0x040fe200000e0000 */
[----:B------:R-:W-:Y:S01]  /*e920*/  ULDC UR33, c[0x0][0x154] ;  /* 0x0000550000217ab9 */ /* 0x000fe20000000800 */
[----:B------:R-:W-:Y:S01]  /*e930*/  ISETP.NE.AND.EX P1, PT, RZ, UR5, PT, P1 ;  /* 0x00000005ff007c0c */ /* 0x000fe2000bf25310 */
[----:B------:R-:W3:Y:S01]  /*e940*/  S2UR UR41, SR_CTAID.Y ;  /* 0x00000000002979c3 */ /* 0x000ee20000002600 */
[----:B------:R-:W-:Y:S02]  /*e950*/  R2UR UR32, R4 ;  /* 0x00000000042072ca */ /* 0x000fe400000e0000 */
[----:B------:R-:W-:-:S02]  /*e960*/  R2UR UR30, R5 ;  /* 0x00000000051e72ca */ /* 0x000fc400000e0000 */
[----:B------:R-:W-:Y:S02]  /*e970*/  R2UR UR31, R4 ;  /* 0x00000000041f72ca */ /* 0x000fe400000e0000 */
[----:B--2---:R-:W-:-:S05]  /*e980*/  I2FP.F32.U32 R0, UR8 ;  /* 0x0000000800007c45 */ /* 0x004fca0008201000 */
[----:B------:R-:W-:-:S04]  /*e990*/  FMUL R0, R0, UR6 ;  /* 0x0000000600007c20 */ /* 0x000fc80008400000 */
[----:B0-----:R0:W2:Y:S01]  /*e9a0*/  F2I.U32.TRUNC.NTZ R2, R0 ;  /* 0x0000000000027305 */ /* 0x0010a2000020f000 */
[----:B---3--:R-:W-:Y:S05]  /*e9b0*/  @!P1 BRA `(.L_x_298) ;  /* 0x0000000000309947 */ /* 0x008fea0003800000 */
[----:B------:R-:W-:Y:S01]  /*e9c0*/  R2UR UR9, R5 ;  /* 0x00000000050972ca */ /* 0x000fe200000e0000 */
[----:B------:R-:W-:Y:S01]  /*e9d0*/  ULDC UR6, c[0x0][0x634] ;  /* 0x00018d0000067ab9 */ /* 0x000fe20000000800 */
[----:B------:R-:W-:-:S11]  /*e9e0*/  R2UR UR10, R4 ;  /* 0x00000000040a72ca */ /* 0x000fd600000e0000 */
[----:B------:R-:W-:-:S04]  /*e9f0*/  UIADD3 UR6, UP0, UR9, UR6, URZ ;  /* 0x0000000609067290 */ /* 0x000fc8000ff1e03f */
[----:B------:R-:W-:Y:S02]  /*ea00*/  UIADD3.X UR9, URZ, UR10, URZ, UP0, !UPT ;  /* 0x0000000a3f097290 */ /* 0x000fe400087fe43f */
[----:B------:R-:W-:Y:S02]  /*ea10*/  UIMAD.WIDE.U32 UR18, UR6, UR4, URZ ;  /* 0x00000004061272a5 */ /* 0x000fe4000f8e003f */
[----:B------:R-:W-:-:S04]  /*ea20*/  UIMAD.WIDE.U32 UR10, UR9, UR4, URZ ;  /* 0x00000004090a72a5 */ /* 0x000fc8000f8e003f */
[----:B------:R-:W-:-:S04]  /*ea30*/  UIMAD.WIDE.U32 UR10, UP0, UR6, UR5, UR10 ;  /* 0x00000005060a72a5 */ /* 0x000fc8000f80000a */
[----:B------:R-:W-:Y:S02]  /*ea40*/  UIADD3.X UR31, URZ, URZ, URZ, UP0, !UPT ;  /* 0x0000003f3f1f7290 */ /* 0x000fe400087fe43f */
[----:B------:R-:W-:Y:S01]  /*ea50*/  UIADD3 URZ, UP0, UR19, UR10, URZ ;  /* 0x0000000a133f7290 */ /* 0x000fe2000ff1e03f */
[----:B------:R-:W-:-:S03]  /*ea60*/  UMOV UR30, UR11 ;  /* 0x0000000b001e7c82 */ /* 0x000fc60008000000 */
[----:B------:R-:W-:-:S12]  /*ea70*/  UIMAD.WIDE.U32.X UR30, UR9, UR5, UR30, UP0 ;  /* 0x00000005091e72a5 */ /* 0x000fd800080e041e */
.L_x_298:
[----:B0-----:R-:W-:Y:S01]  /*ea80*/  I2FP.F32.U32 R0, UR41 ;  /* 0x0000002900007c45 */ /* 0x001fe20008201000 */
[----:B------:R-:W-:Y:S01]  /*ea90*/  USHF.R.U64 UR6, UR30, UR26, UR31 ;  /* 0x0000001a1e067299 */ /* 0x000fe2000800121f */
[----:B--2---:R-:W-:Y:S01]  /*eaa0*/  R2UR UR19, R2 ;  /* 0x00000000021372ca */ /* 0x004fe200000e0000 */
[----:B------:R-:W-:Y:S02]  /*eab0*/  USHF.R.U32.HI UR4, URZ, UR26, UR31 ;  /* 0x0000001a3f047299 */ /* 0x000fe4000801161f */
[----:B------:R-:W-:Y:S01]  /*eac0*/  FMUL R0, R0, UR33 ;  /* 0x0000002100007c20 */ /* 0x000fe20008400000 */
[----:B------:R-:W-:Y:S01]  /*ead0*/  UIADD3 UR18, UP0, URZ, -UR6, URZ ;  /* 0x800000063f127290 */ /* 0x000fe2000ff1e03f */
[----:B------:R-:W-:Y:S01]  /*eae0*/  UMOV UR10, UR29 ;  /* 0x0000001d000a7c82 */ /* 0x000fe20008000000 */
[----:B------:R-:W-:Y:S02]  /*eaf0*/  UMOV UR11, UR32 ;  /* 0x00000020000b7c82 */ /* 0x000fe40008000000 */
[----:B------:R-:W-:Y:S01]  /*eb00*/  UIADD3.X UR9, URZ, ~UR4, URZ, UP0, !UPT ;  /* 0x800000043f097290 */ /* 0x000fe200087fe43f */
[----:B------:R-:W0:Y:S01]  /*eb10*/  F2I.U32.TRUNC.NTZ R0, R0 ;  /* 0x0000000000007305 */ /* 0x000e22000020f000 */
[----:B------:R-:W-:Y:S01]  /*eb20*/  ULDC UR44, c[0x0][0x658] ;  /* 0x00019600002c7ab9 */ /* 0x000fe20000000800 */
[----:B------:R-:W-:Y:S01]  /*eb30*/  ULDC.64 UR4, c[0x0][0x620] ;  /* 0x0001880000047ab9 */ /* 0x000fe20000000a00 */
[----:B------:R-:W-:Y:S01]  /*eb40*/  UMOV UR30, 0xffffffff ;  /* 0xffffffff001e7882 */ /* 0x000fe20000000000 */
[----:B------:R-:W-:-:S02]  /*eb50*/  UIMAD UR9, UR9, UR4, URZ ;  /* 0x00000004090972a4 */ /* 0x000fc4000f8e023f */
[----:B------:R-:W-:Y:S02]  /*eb60*/  UIMAD.WIDE.U32 UR10, UR18, UR4, UR10 ;  /* 0x00000004120a72a5 */ /* 0x000fe4000f8e000a */
[----:B------:R-:W-:Y:S02]  /*eb70*/  UIMAD UR9, UR18, UR5, UR9 ;  /* 0x00000005120972a4 */ /* 0x000fe4000f8e0209 */
[----:B------:R-:W-:Y:S02]  /*eb80*/  USHF.L.U32 UR32, UR30, UR44, URZ ;  /* 0x0000002c1e207299 */ /* 0x000fe4000800063f */
[----:B------:R-:W-:Y:S01]  /*eb90*/  UIADD3 UR9, UR11, UR9, URZ ;  /* 0x000000090b097290 */ /* 0x000fe2000fffe03f */
[----:B------:R-:W-:Y:S01]  /*eba0*/  ULDC UR18, c[0x0][0x618] ;  /* 0x0001860000127ab9 */ /* 0x000fe20000000800 */
[----:B0-----:R-:W-:Y:S01]  /*ebb0*/  R2UR UR34, R0 ;  /* 0x00000000002272ca */ /* 0x001fe200000e0000 */
[----:B------:R-:W-:Y:S01]  /*ebc0*/  ULDC.64 UR4, c[0x0][0x640] ;  /* 0x0001900000047ab9 */ /* 0x000fe20000000a00 */
[----:B------:R-:W-:Y:S01]  /*ebd0*/  USHF.R.U64 UR30, UR10, UR18, UR9 ;  /* 0x000000120a1e7299 */ /* 0x000fe20008001209 */
[----:B------:R-:W-:Y:S01]  /*ebe0*/  ISETP.NE.U32.AND P1, PT, RZ, UR4, PT ;  /* 0x00000004ff007c0c */ /* 0x000fe2000bf25070 */
[----:B------:R-:W-:Y:S01]  /*ebf0*/  USHF.R.U32.HI UR9, URZ, UR18, UR9 ;  /* 0x000000123f097299 */ /* 0x000fe20008011609 */
[----:B------:R-:W-:-:S02]  /*ec00*/  ULDC UR42, c[0x0][0x608] ;  /* 0x00018200002a7ab9 */ /* 0x000fc40000000800 */
[----:B------:R-:W-:Y:S01]  /*ec10*/  ISETP.NE.AND.EX P1, PT, RZ, UR5, PT, P1 ;  /* 0x00000005ff007c0c */ /* 0x000fe2000bf25310 */
[----:B------:R-:W-:Y:S02]  /*ec20*/  USHF.R.U64 UR33, UR30, UR42, UR9 ;  /* 0x0000002a1e217299 */ /* 0x000fe40008001209 */
[----:B------:R-:W-:Y:S02]  /*ec30*/  USHF.R.U32.HI UR9, URZ, UR42, UR9 ;  /* 0x0000002a3f097299 */ /* 0x000fe40008011609 */
[----:B------:R-:W-:Y:S02]  /*ec40*/  UIADD3 UR10, -UR19, URZ, URZ ;  /* 0x0000003f130a7290 */ /* 0x000fe4000fffe13f */
[----:B------:R-:W-:Y:S02]  /*ec50*/  UIADD3 UR43, -UR34, URZ, URZ ;  /* 0x0000003f222b7290 */ /* 0x000fe4000fffe13f */
[----:B------:R-:W-:Y:S01]  /*ec60*/  USHF.R.U64 UR34, UR33, UR44, UR9 ;  /* 0x0000002c21227299 */ /* 0x000fe20008001209 */
[----:B------:R-:W-:Y:S01]  /*ec70*/  UMOV UR31, 0x1 ;  /* 0x00000001001f7882 */ /* 0x000fe20000000000 */
[----:B------:R-:W-:Y:S01]  /*ec80*/  ULDC UR40, c[0x0][0x144] ;  /* 0x0000510000287ab9 */ /* 0x000fe20000000800 */
[----:B------:R-:W-:Y:S01]  /*ec90*/  ULDC UR26, c[0x0][0x600] ;  /* 0x00018000001a7ab9 */ /* 0x000fe20000000800 */
[----:B------:R-:W-:-:S02]  /*eca0*/  USHF.L.U32 UR31, UR31, UR44, URZ ;  /* 0x0000002c1f1f7299 */ /* 0x000fc4000800063f */
[----:B------:R-:W-:Y:S02]  /*ecb0*/  USHF.R.U32.HI UR19, URZ, UR44, UR9 ;  /* 0x0000002c3f137299 */ /* 0x000fe40008011609 */
[----:B------:R-:W-:Y:S02]  /*ecc0*/  UIADD3 UR29, UR26, -0x1, URZ ;  /* 0xffffffff1a1d7890 */ /* 0x000fe4000fffe03f */
[----:B------:R-:W-:Y:S02]  /*ecd0*/  ULOP3.LUT UR32, URZ, UR32, URZ, 0x33, !UPT ;  /* 0x000000203f207292 */ /* 0x000fe4000f8e333f */
[----:B------:R-:W-:Y:S01]  /*ece0*/  UIMAD UR40, UR40, UR10, UR8 ;  /* 0x0000000a282872a4 */ /* 0x000fe2000f8e0208 */
[----:B------:R-:W-:Y:S01]  /*ecf0*/  ULDC UR46, c[0x0][0x148] ;  /* 0x00005200002e7ab9 */ /* 0x000fe20000000800 */
[----:B------:R-:W-:Y:S01]  /*ed00*/  ULDC UR44, c[0x0][0x648] ;  /* 0x00019200002c7ab9 */ /* 0x000fe20000000800 */
[----:B------:R-:W-:Y:S01]  /*ed10*/  ULDC UR45, c[0x0][0x638] ;  /* 0x00018e00002d7ab9 */ /* 0x000fe20000000800 */
[----:B------:R-:W-:Y:S01]  /*ed20*/  UMOV UR18, UR34 ;  /* 0x0000002200127c82 */ /* 0x000fe20008000000 */
[----:B------:R-:W-:Y:S07]  /*ed30*/  @!P1 BRA `(.L_x_299) ;  /* 0x0000000000289947 */ /* 0x000fee0003800000 */
        /* <DEDUP_REMOVED lines=10> */
.L_x_299:
[----:B------:R-:W-:Y:S01]  /*ede0*/  USHF.R.U64 UR4, UR18, UR44, UR19 ;  /* 0x0000002c12047299 */ /* 0x000fe20008001213 */
[----:B------:R-:W-:Y:S01]  /*edf0*/  IMAD.U32 R4, RZ, RZ, UR6 ;  /* 0x00000006ff047e24 */ /* 0x000fe2000f8e00ff */
[----:B------:R-:W-:Y:S01]  /*ee00*/  ULOP3.LUT UR32, UR33, UR32, URZ, 0xc0, !UPT ;  /* 0x0000002021207292 */ /* 0x000fe2000f8ec03f */
[----:B------:R-:W-:Y:S01]  /*ee10*/  IMAD.MOV.U32 R0, RZ, RZ, 0x1 ;  /* 0x00000001ff007424 */ /* 0x000fe200078e00ff */
[----:B------:R-:W-:Y:S02]  /*ee20*/  UIADD3 UR5, -UR4, URZ, URZ ;  /* 0x0000003f04057290 */ /* 0x000fe4000fffe13f */
[----:B------:R-:W-:Y:S01]  /*ee30*/  @UP2 UIMAD UR40, UR46, UR43, UR41 ;  /* 0x0000002b2e2822a4 */ /* 0x000fe2000f8e0229 */
[----:B------:R2:W-:Y:S01]  /*ee40*/  STL [R1+0x78], R4 ;  /* 0x0000780401007387 */ /* 0x0005e20000100800 */
[----:B------:R-:W-:Y:S02]  /*ee50*/  ULOP3.LUT UR29, UR30, UR29, URZ, 0xc0, !UPT ;  /* 0x0000001d1e1d7292 */ /* 0x000fe4000f8ec03f */
[----:B------:R-:W-:-:S02]  /*ee60*/  UIMAD UR31, UR31, UR4, UR32 ;  /* 0x000000041f1f72a4 */ /* 0x000fc4000f8e0220 */
        /* <DEDUP_REMOVED lines=10> */
.L_x_297:
[----:B------:R-:W-:Y:S01]  /*ef10*/  UIADD3 UR15, UR37, UR15, URZ ;  /* 0x0000000f250f7290 */ /* 0x000fe2000fffe03f */
[----:B------:R-:W-:Y:S01]  /*ef20*/  LOP3.LUT P1, RZ, R0, 0xff, RZ, 0xc0, !PT ;  /* 0x000000ff00ff7812 */ /* 0x000fe2000782c0ff */
[----:B------:R-:W-:Y:S02]  /*ef30*/  ULOP3.LUT UR35, UR35, 0x1, URZ, 0x3c, !UPT ;  /* 0x0000000123237892 */ /* 0x000fe4000f8e3c3f */
[----:B------:R-:W-:Y:S02]  /*ef40*/  USHF.R.U32.HI UR4, URZ, 0x2, UR15 ;  /* 0x000000023f047899 */ /* 0x000fe4000801160f */
[----:B------:R-:W-:Y:S02]  /*ef50*/  UISETP.GT.U32.AND UP0, UPT, UR15, 0x3, UPT ;  /* 0x000000030f00788c */ /* 0x000fe4000bf04070 */
[----:B------:R-:W-:Y:S02]  /*ef60*/  ULOP3.LUT UR4, UR4, 0x1, URZ, 0xc0, !UPT ;  /* 0x0000000104047892 */ /* 0x000fe4000f8ec03f */
[----:B------:R-:W-:-:S02]  /*ef70*/  UISETP.LT.U32.AND UP0, UPT, UR37, 0x4, UP0 ;  /* 0x000000042500788c */ /* 0x000fc40008701070 */
[----:B------:R-:W-:Y:S02]  /*ef80*/  UISETP.NE.U32.AND UP1, UPT, UR4, 0x1, UPT ;  /* 0x000000010400788c */ /* 0x000fe4000bf25070 */
[----:B------:R-:W-:Y:S02]  /*ef90*/  USEL UR5, URZ, 0x1, !UP0 ;  /* 0x000000013f057887 */ /* 0x000fe4000c000000 */
[----:B------:R-:W-:Y:S02]  /*efa0*/  UISETP.GT.U32.AND UP1, UPT, UR37, 0x3, !UP1 ;  /* 0x000000032500788c */ /* 0x000fe4000cf24070 */
[----:B------:R-:W-:Y:S02]  /*efb0*/  ULOP3.LUT UR15, UR15, 0x3, URZ, 0xc0, !UPT ;  /* 0x000000030f0f7892 */ /* 0x000fe4000f8ec03f */
[----:B------:R-:W-:-:S04]  /*efc0*/  USEL UR4, URZ, 0x1, !UP1 ;  /* 0x000000013f047887 */ /* 0x000fc8000c800000 */
[----:B------:R-:W-:Y:S01]  /*efd0*/  ULOP3.LUT UR21, UR4, UR21, UR5, 0x96, !UPT ;  /* 0x0000001504157292 */ /* 0x000fe2000f8e9605 */
[----:B------:R-:W-:Y:S11]  /*efe0*/  @P1 BRA `(.L_x_300) ;  /* 0xffffff2400e41947 */ /* 0x000ff6000383ffff */
[----:B------:R-:W-:Y:S05]  /*eff0*/  EXIT ;  /* 0x000000000000794d */ /* 0x000fea0003800000 */
.L_x_16:
[----:B------:R-:W-:-:S08]  /*f000*/  ISETP.NE.AND P0, PT, RZ, UR6, PT ;  /* 0x00000006ff007c0c */ /* 0x000fd0000bf05270 */
[----:B0-2---:R-:W0:-:S00]  /*f010*/  USETMAXREG.DEALLOC.CTAPOOL 0x28 ;  /* 0x00000028000079c8 */ /* 0x005e0000080e0500 */
[----:B------:R-:W-:Y:S05]  /*f020*/  @P0 EXIT ;  /* 0x000000000000094d */ /* 0x000fea0003800000 */
[----:B0-----:R-:W-:Y:S01]  /*f030*/  LOP3.LUT P0, RZ, R3, 0xff, RZ, 0xc0, !PT ;  /* 0x000000ff03ff7812 */ /* 0x001fe2000780c0ff */
[----:B------:R-:W-:Y:S02]  /*f040*/  IMAD.MOV.U32 R9, RZ, RZ, 0x1 ;  /* 0x00000001ff097424 */ /* 0x000fe400078e00ff */
[----:B------:R-:W-:-:S10]  /*f050*/  IMAD.MOV.U32 R8, RZ, RZ, RZ ;  /* 0x000000ffff087224 */ /* 0x000fd400078e00ff */
[----:B------:R-:W-:Y:S05]  /*f060*/  @!P0 BRA `(.L_x_301) ;  /* 0x0000000c00688947 */ /* 0x000fea0003800000 */
[----:B------:R-:W0:Y:S01]  /*f070*/  S2UR UR9, SR_CgaCtaId ;  /* 0x00000000000979c3 */ /* 0x000e220000008800 */
[----:B------:R-:W-:Y:S01]  /*f080*/  LOP3.LUT P0, RZ, R0, 0x1f, RZ, 0xc0, !PT ;  /* 0x0000001f00ff7812 */ /* 0x000fe2000780c0ff */
[----:B------:R-:W-:Y:S01]  /*f090*/  ULDC UR5, c[0x0][0x658] ;  /* 0x0001960000057ab9 */ /* 0x000fe20000000800 */
[----:B------:R-:W-:Y:S01]  /*f0a0*/  UMOV UR6, 0xffffffff ;  /* 0xffffffff00067882 */ /* 0x000fe20000000000 */
[----:B------:R-:W-:Y:S01]  /*f0b0*/  BSSY B0, `(.L_x_301) ;  /* 0x00000d5000007945 */ /* 0x000fe20003800000 */
[----:B------:R-:W-:Y:S01]  /*f0c0*/  USHF.L.U32 UR6, UR6, UR5, URZ ;  /* 0x0000000506067299 */ /* 0x000fe2000800063f */
[C---:B------:R-:W-:Y:S01]  /*f0d0*/  ISETP.NE.AND P3, PT, R2.reuse, RZ, PT ;  /* 0x000000ff0200720c */ /* 0x040fe20003f65270 */
[----:B------:R-:W-:Y:S01]  /*f0e0*/  IMAD.MOV.U32 R0, RZ, RZ, 0x1 ;  /* 0x00000001ff007424 */ /* 0x000fe200078e00ff */
[----:B------:R-:W-:Y:S01]  /*f0f0*/  ISETP.NE.OR P0, PT, R2, RZ, !P0 ;  /* 0x000000ff0200720c */ /* 0x000fe20004705670 */
[----:B------:R-:W-:Y:S01]  /*f100*/  IMAD.MOV.U32 R9, RZ, RZ, 0x1 ;  /* 0x00000001ff097424 */ /* 0x000fe200078e00ff */
[----:B------:R-:W-:Y:S01]  /*f110*/  ULDC UR4, c[0x0][0x600] ;  /* 0x0001800000047ab9 */ /* 0x000fe20000000800 */
[----:B------:R-:W-:Y:S01]  /*f120*/  IMAD.MOV.U32 R8, RZ, RZ, RZ ;  /* 0x000000ffff087224 */ /* 0x000fe200078e00ff */
[----:B------:R-:W-:Y:S01]  /*f130*/  UMOV UR8, 0x1 ;  /* 0x0000000100087882 */ /* 0x000fe20000000000 */
[----:B------:R-:W-:-:S02]  /*f140*/  UIADD3 UR23, UR14, 0x1, URZ ;  /* 0x000000010e177890 */ /* 0x000fc4000fffe03f */
[----:B------:R-:W-:Y:S02]  /*f150*/  ULOP3.LUT UR28, UR7, 0x2, URZ, 0xfc, !UPT ;  /* 0x00000002071c7892 */ /* 0x000fe4000f8efc3f */
[----:B------:R-:W-:Y:S02]  /*f160*/  UIADD3 UR4, UR4, -0x1, URZ ;  /* 0xffffffff04047890 */ /* 0x000fe4000fffe03f */
[----:B------:R-:W-:Y:S02]  /*f170*/  USHF.L.U32 UR5, UR8, UR5, URZ ;  /* 0x0000000508057299 */ /* 0x000fe4000800063f */
[----:B------:R-:W-:Y:S01]  /*f180*/  ULOP3.LUT UR6, URZ, UR6, URZ, 0x33, !UPT ;  /* 0x000000063f067292 */ /* 0x000fe2000f8e333f */
[----:B------:R-:W-:Y:S01]  /*f190*/  ULDC.64 UR26, c[0x0][0x198] ;  /* 0x00006600001a7ab9 */ /* 0x000fe20000000a00 */
[----:B0-----:R-:W-:-:S10]  /*f1a0*/  IMAD.U32 R10, RZ, RZ, UR9 ;  /* 0x00000009ff0a7e24 */ /* 0x001fd4000f8e00ff */
.L_x_313:
[----:B------:R-:W-:-:S03]  /*f1b0*/  UMOV UR8, 0xffffffff ;  /* 0xffffffff00087882 */ /* 0x000fc60000000000 */
[----:B01----:R-:W-:Y:S05]  /*f1c0*/  BRA.DIV UR8, `(.L_x_302) ;  /* 0x00000012083c7947 */ /* 0x003fea000b800000 */
[----:B------:R-:W-:-:S13]  /*f1d0*/  ELECT P1, URZ, PT ;  /* 0x00000000003f782f */ /* 0x000fda0003820000 */
.L_x_326:
[----:B------:R-:W0:Y:S01]  /*f1e0*/  LDC R2, c[0x0][0x28c] ;  /* 0x0000a300ff027b82 */ /* 0x000e220000000800 */
[----:B------:R-:W-:Y:S01]  /*f1f0*/  BSSY B1, `(.L_x_303) ;  /* 0x000003f000017945 */ /* 0x000fe20003800000 */
[----:B0-----:R-:W-:-:S13]  /*f200*/  ISETP.LT.OR P1, PT, R2, 0x1, !P1 ;  /* 0x000000010200780c */ /* 0x001fda0004f21670 */
[----:B------:R-:W-:Y:S05]  /*f210*/  @P1 BRA `(.L_x_304) ;  /* 0x0000000000f01947 */ /* 0x000fea0003800000 */
[----:B------:R-:W2:Y:S04]  /*f220*/  LDL.LU R4, [R1+0x88] ;  /* 0x0000880001047983 */ /* 0x000ea80000300800 */
[----:B------:R-:W3:Y:S01]  /*f230*/  LDL.LU R3, [R1+0x8c] ;  /* 0x00008c0001037983 */ /* 0x000ee20000300800 */
[----:B------:R-:W-:Y:S02]  /*f240*/  IMAD.MOV.U32 R13, RZ, RZ, RZ ;  /* 0x000000ffff0d7224 */ /* 0x000fe400078e00ff */
[----:B------:R-:W-:Y:S02]  /*f250*/  IMAD.U32 R14, RZ, RZ, UR23 ;  /* 0x00000017ff0e7e24 */ /* 0x000fe4000f8e00ff */
[----:B------:R-:W-:Y:S02]  /*f260*/  IMAD.MOV.U32 R2, RZ, RZ, R9 ;  /* 0x000000ffff027224 */ /* 0x000fe400078e0009 */
[----:B--2---:R-:W-:-:S02]  /*f270*/  IMAD R10, R4, 0x2, R10 ;  /* 0x00000002040a7824 */ /* 0x004fc400078e020a */
[----:B---3--:R-:W-:Y:S02]  /*f280*/  IMAD.SHL.U32 R7, R3, 0x100, RZ ;  /* 0x0000010003077824 */ /* 0x008fe400078e00ff */
[----:B------:R-:W-:Y:S02]  /*f290*/  IMAD.MOV.U32 R3, RZ, RZ, R8 ;  /* 0x000000ffff037224 */ /* 0x000fe400078e0008 */
[----:B------:R-:W-:-:S07]  /*f2a0*/  IMAD.SHL.U32 R6, R10, 0x20, RZ ;  /* 0x000000200a067824 */ /* 0x000fce00078e00ff */
.L_x_308:
[----:B------:R-:W0:Y:S01]  /*f2b0*/  S2UR UR8, SR_CgaCtaId ;  /* 0x00000000000879c3 */ /* 0x000e220000008800 */
[----:B------:R-:W-:Y:S02]  /*f2c0*/  MOV R5, 0x400 ;  /* 0x0000040000057802 */ /* 0x000fe40000000f00 */
[----:B------:R-:W-:Y:S01]  /*f2d0*/  SHF.L.U32 R4, R2, 0x1f, RZ ;  /* 0x0000001f02047819 */ /* 0x000fe200000006ff */
[----:B0-----:R-:W-:-:S05]  /*f2e0*/  IMAD.U32 R10, RZ, RZ, UR8 ;  /* 0x00000008ff0a7e24 */ /* 0x001fca000f8e00ff */
[----:B------:R-:W-:Y:S02]  /*f2f0*/  LEA R12, R10, R5, 0x18 ;  /* 0x000000050a0c7211 */ /* 0x000fe400078ec0ff */
[----:B------:R-:W0:Y:S03]  /*f300*/  @!P3 LDC R5, c[0x0][0x500] ;  /* 0x00014000ff05bb82 */ /* 0x000e260000000800 */
[----:B------:R-:W-:-:S04]  /*f310*/  IMAD R11, R3, 0x8, R12 ;  /* 0x00000008030b7824 */ /* 0x000fc800078e020c */
[----:B------:R-:W1:Y:S02]  /*f320*/  SYNCS.PHASECHK.TRANS64.TRYWAIT P1, [R11+URZ+0x20], R4 ;  /* 0x000020040b0075a7 */ /* 0x000e64000802017f */
[----:B-1----:R-:W-:Y:S05]  /*f330*/  @!P1 BRA `(.L_x_305) ;  /* 0x0000001000009947 */ /* 0x002fea0003800000 */
.L_x_327:
[----:B------:R-:W-:Y:S01]  /*f340*/  UPRMT UR8, UR28, 0x9910, URZ ;  /* 0x000099101c087896 */ /* 0x000fe2000800003f */
[----:B0-----:R0:W-:Y:S03]  /*f350*/  @!P3 SYNCS.ARRIVE.TRANS64 RZ, [R11+URZ], R5 ;  /* 0x000000050bffb9a7 */ /* 0x0011e6000800003f */
[----:B------:R-:W-:-:S06]  /*f360*/  UISETP.NE.AND UP0, UPT, UR8, 0x2, UPT ;  /* 0x000000020800788c */ /* 0x000fcc000bf05270 */
[----:B------:R-:W-:-:S13]  /*f370*/  PLOP3.LUT P1, PT, PT, PT, UP0, 0x80, 0x0 ;  /* 0x000000000000781c */ /* 0x000fda0003f2f008 */
[----:B0-----:R-:W-:Y:S05]  /*f380*/  @P1 BRA `(.L_x_306) ;  /* 0x0000000000041947 */ /* 0x001fea0003800000 */
[----:B------:R-:W-:Y:S01]  /*f390*/  BPT.TRAP 0x1 ;  /* 0x000000040000795c */ /* 0x000fe20000300000 */
.L_x_306:
[----:B------:R-:W-:Y:S05]  /*f3a0*/  @P0 BRA `(.L_x_307) ;  /* 0x0000000000040947 */ /* 0x000fea0003800000 */
[----:B------:R-:W-:Y:S01]  /*f3b0*/  BPT.TRAP 0x1 ;  /* 0x000000040000795c */ /* 0x000fe20000300000 */
.L_x_307:
[----:B------:R-:W2:Y:S01]  /*f3c0*/  LDL R5, [R1+0x78] ;  /* 0x0000780001057983 */ /* 0x000ea20000100800 */
[----:B-1----:R-:W-:Y:S01]  /*f3d0*/  IMAD R4, R3, 0x2, R10 ;  /* 0x0000000203047824 */ /* 0x002fe200078e020a */
[----:B------:R-:W-:Y:S01]  /*f3e0*/  R2UR UR20, R6 ;  /* 0x00000000061472ca */ /* 0x000fe200000e0000 */
[----:B------:R-:W-:Y:S01]  /*f3f0*/  VIADD R14, R14, 0xffffffff ;  /* 0xffffffff0e0e7836 */ /* 0x000fe20000000000 */
[----:B------:R-:W-:Y:S01]  /*f400*/  R2UR UR9, R11 ;  /* 0x000000000b0972ca */ /* 0x000fe200000e0000 */
[--C-:B------:R-:W-:Y:S01]  /*f410*/  IMAD.U32 R4, R4, 0x400, R12.reuse ;  /* 0x0000040004047824 */ /* 0x100fe200078e000c */
[----:B------:R-:W-:Y:S01]  /*f420*/  UIADD3 UR16, UP0, UR26, 0xf0, URZ ;  /* 0x000000f01a107890 */ /* 0x000fe2000ff1e03f */
[----:B------:R-:W-:Y:S01]  /*f430*/  IMAD R12, R3, 0x2000, R12 ;  /* 0x00002000030c7824 */ /* 0x000fe200078e020c */
[----:B------:R-:W-:Y:S01]  /*f440*/  R2UR UR10, R13 ;  /* 0x000000000d0a72ca */ /* 0x000fe200000e0000 */
[----:B------:R-:W-:Y:S01]  /*f450*/  UIADD3 UR30, UP1, UR26, 0x1f0, URZ ;  /* 0x000001f01a1e7890 */ /* 0x000fe2000ff3e03f */
[----:B------:R-:W-:Y:S01]  /*f460*/  R2UR UR8, R4 ;  /* 0x00000000040872ca */ /* 0x000fe200000e0000 */
[----:B------:R-:W-:Y:S01]  /*f470*/  UIADD3.X UR17, URZ, UR27, URZ, UP0, !UPT ;  /* 0x0000001b3f117290 */ /* 0x000fe200087fe43f */
[----:B------:R-:W-:Y:S01]  /*f480*/  R2UR UR11, R12 ;  /* 0x000000000c0b72ca */ /* 0x000fe200000e0000 */
[----:B------:R-:W-:Y:S01]  /*f490*/  VIADD R3, R3, 0x1 ;  /* 0x0000000103037836 */ /* 0x000fe20000000000 */
[----:B------:R-:W-:Y:S01]  /*f4a0*/  R2UR UR21, R7 ;  /* 0x00000000071572ca */ /* 0x000fe200000e0000 */
[----:B------:R-:W-:Y:S01]  /*f4b0*/  UIADD3.X UR31, URZ, UR27, URZ, UP1, !UPT ;  /* 0x0000001b3f1f7290 */ /* 0x000fe20008ffe43f */
[----:B------:R-:W-:Y:S01]  /*f4c0*/  ISETP.GT.AND P2, PT, R14, 0x1, PT ;  /* 0x000000010e00780c */ /* 0x000fe20003f44270 */
[----:B------:R-:W-:Y:S01]  /*f4d0*/  UMOV UR22, 0x30000 ;  /* 0x0003000000167882 */ /* 0x000fe20000000000 */
[----:B------:R-:W-:Y:S01]  /*f4e0*/  UMOV UR18, 0x0 ;  /* 0x0000000000127882 */ /* 0x000fe20000000000 */
[----:B------:R-:W-:Y:S01]  /*f4f0*/  UMOV UR19, 0x10000000 ;  /* 0x1000000000137882 */ /* 0x000fe20000000000 */
[----:B------:R-:W-:Y:S01]  /*f500*/  ISETP.NE.AND P1, PT, R3, 0x4, PT ;  /* 0x000000040300780c */ /* 0x000fe20003f25270 */
[----:B------:R-:W-:-:S02]  /*f510*/  VIADD R13, R13, 0x20 ;  /* 0x000000200d0d7836 */ /* 0x000fc40000000000 */
[----:B------:R-:W-:Y:S01]  /*f520*/  UIADD3 UR8, UR8, 0x180, URZ ;  /* 0x0000018008087890 */ /* 0x000fe2000fffe03f */
[----:B------:R-:W-:Y:S01]  /*f530*/  SEL R3, R3, RZ, P1 ;  /* 0x000000ff03037207 */ /* 0x000fe20000800000 */
[----:B------:R-:W-:-:S03]  /*f540*/  UIADD3 UR15, UR11, 0x2180, URZ ;  /* 0x000021800b0f7890 */ /* 0x000fc6000fffe03f */
[----:B------:R-:W-:Y:S01]  /*f550*/  UMOV UR11, UR20 ;  /* 0x00000014000b7c82 */ /* 0x000fe20008000000 */
[----:B--2---:R-:W-:Y:S02]  /*f560*/  R2UR UR12, R5 ;  /* 0x00000000050c72ca */ /* 0x004fe400000e0000 */
[----:B------:R-:W-:-:S04]  /*f570*/  SEL R5, RZ, 0x1, P1 ;  /* 0x00000001ff057807 */ /* 0x000fc80000800000 */
[----:B------:R-:W-:-:S07]  /*f580*/  LOP3.LUT R2, R2, R5, RZ, 0x3c, !PT ;  /* 0x0000000502027212 */ /* 0x000fce00078e3cff */
[----:B------:R0:W-:Y:S02]  /*f590*/  UTMALDG.3D.MULTICAST [UR8], [UR16], UR22, desc[UR18] ;  /* 0x00001208100073b4 */ /* 0x0001e40008011816 */
[----:B0-----:R-:W-:Y:S01]  /*f5a0*/  UMOV UR8, UR15 ;  /* 0x0000000f00087c82 */ /* 0x001fe20008000000 */
[----:B------:R-:W-:Y:S02]  /*f5b0*/  UMOV UR11, UR21 ;  /* 0x00000015000b7c82 */ /* 0x000fe40008000000 */
[----:B------:R0:W-:Y:S02]  /*f5c0*/  UTMALDG.3D [UR8], [UR30], desc[UR18] ;  /* 0x000012081e0075b4 */ /* 0x0001e40008011000 */
[----:B0-----:R-:W-:Y:S05]  /*f5d0*/  @P2 BRA `(.L_x_308) ;  /* 0xfffffffc00342947 */ /* 0x001fea000383ffff */
.L_x_304:
[----:B------:R-:W-:Y:S05]  /*f5e0*/  BSYNC B1 ;  /* 0x0000000000017941 */ /* 0x000fea0003800000 */
.L_x_303:
[----:B------:R-:W2:Y:S01]  /*f5f0*/  LDL.LU R16, [R1+0x80] ;  /* 0x0000800001107983 */ /* 0x000ea20000300800 */
[----:B------:R-:W-:Y:S01]  /*f600*/  LOP3.LUT P4, RZ, R0, 0xff, RZ, 0xc0, !PT ;  /* 0x000000ff00ff7812 */ /* 0x000fe2000788c0ff */
[----:B------:R-:W-:Y:S01]  /*f610*/  VIADD R8, R8, UR14 ;  /* 0x0000000e08087c36 */ /* 0x000fe20008000000 */
[----:B------:R-:W-:Y:S01]  /*f620*/  ULDC.64 UR8, c[0x0][0x650] ;  /* 0x0001940000087ab9 */ /* 0x000fe20000000a00 */
[----:B------:R-:W3:Y:S01]  /*f630*/  LDL.LU R15, [R1+0x84] ;  /* 0x00008400010f7983 */ /* 0x000ee20000300800 */
[----:B------:R-:W-:Y:S01]  /*f640*/  IMAD.MOV.U32 R5, RZ, RZ, -0x1 ;  /* 0xffffffffff057424 */ /* 0x000fe200078e00ff */
[----:B------:R-:W-:Y:S01]  /*f650*/  BSSY B1, `(.L_x_309) ;  /* 0x0000078000017945 */ /* 0x000fe20003800000 */
[----:B------:R-:W-:Y:S01]  /*f660*/  IMAD.MOV.U32 R4, RZ, RZ, -0x1 ;  /* 0xffffffffff047424 */ /* 0x000fe200078e00ff */
[----:B------:R-:W-:Y:S01]  /*f670*/  SHF.R.U32.HI R0, RZ, 0x2, R8 ;  /* 0x00000002ff007819 */ /* 0x000fe20000011608 */
[----:B------:R-:W-:Y:S01]  /*f680*/  IMAD.U32 R2, RZ, RZ, UR14 ;  /* 0x0000000eff027e24 */ /* 0x000fe2000f8e00ff */
[----:B------:R-:W-:-:S02]  /*f690*/  ISETP.GT.U32.AND P1, PT, R8, 0x3, PT ;  /* 0x000000030800780c */ /* 0x000fc40003f24070 */
[----:B------:R-:W-:Y:S02]  /*f6a0*/  LOP3.LUT R0, R0, 0x1, RZ, 0xc0, !PT ;  /* 0x0000000100007812 */ /* 0x000fe400078ec0ff */
[----:B------:R-:W0:Y:S01]  /*f6b0*/  @P4 S2R R10, SR_CgaCtaId ;  /* 0x00000000000a4919 */ /* 0x000e220000008800 */
[----:B------:R-:W-:Y:S02]  /*f6c0*/  @P4 MOV R3, 0x400 ;  /* 0x0000040000034802 */ /* 0x000fe40000000f00 */
[----:B------:R-:W-:Y:S02]  /*f6d0*/  ISETP.LT.U32.AND P1, PT, R2, 0x4, P1 ;  /* 0x000000040200780c */ /* 0x000fe40000f21070 */
[----:B------:R-:W-:Y:S02]  /*f6e0*/  ISETP.NE.U32.AND P2, PT, R0, 0x1, PT ;  /* 0x000000010000780c */ /* 0x000fe40003f45070 */
[----:B------:R-:W-:Y:S02]  /*f6f0*/  SEL R0, RZ, 0x1, !P1 ;  /* 0x00000001ff007807 */ /* 0x000fe40004800000 */
[----:B------:R-:W-:-:S02]  /*f700*/  ISETP.GT.U32.AND P2, PT, R2, 0x3, !P2 ;  /* 0x000000030200780c */ /* 0x000fc40005744070 */
[----:B------:R-:W-:Y:S02]  /*f710*/  LOP3.LUT R8, R8, 0x3, RZ, 0xc0, !PT ;  /* 0x0000000308087812 */ /* 0x000fe400078ec0ff */
[----:B------:R-:W-:-:S04]  /*f720*/  SEL R2, RZ, 0x1, !P2 ;  /* 0x00000001ff027807 */ /* 0x000fc80005000000 */
[----:B------:R-:W-:Y:S02]  /*f730*/  LOP3.LUT R9, R2, R9, R0, 0x96, !PT ;  /* 0x0000000902097212 */ /* 0x000fe400078e9600 */
[----:B------:R-:W-:Y:S02]  /*f740*/  PRMT R2, RZ, 0x7610, R2 ;  /* 0x00007610ff027816 */ /* 0x000fe40000000002 */
[----:B------:R-:W-:Y:S02]  /*f750*/  PRMT R0, RZ, 0x7610, R0 ;  /* 0x00007610ff007816 */ /* 0x000fe40000000000 */
[----:B0-----:R-:W-:-:S04]  /*f760*/  @P4 LEA R3, R10, R3, 0x18 ;  /* 0x000000030a034211 */ /* 0x001fc800078ec0ff */
[----:B------:R0:W-:Y:S02]  /*f770*/  @P4 SYNCS.ARRIVE.TRANS64.A1T0 RZ, [R3+URZ+0x78], RZ ;  /* 0x000078ff03ff49a7 */ /* 0x0001e4000810003f */
[----:B0-----:R-:W-:Y:S01]  /*f780*/  IMAD.MOV.U32 R3, RZ, RZ, -0x1 ;  /* 0xffffffffff037424 */ /* 0x001fe200078e00ff */
[----:B---3--:R-:W-:-:S04]  /*f790*/  IADD3 R15, P4, R15, UR24, RZ ;  /* 0x000000180f0f7c10 */ /* 0x008fc8000ff9e0ff */
[----:B--2---:R-:W-:Y:S01]  /*f7a0*/  IADD3.X R16, R16, UR13, RZ, P4, !PT ;  /* 0x0000000d10107c10 */ /* 0x004fe2000a7fe4ff */
[----:B------:R0:W-:Y:S01]  /*f7b0*/  STL [R1+0x84], R15 ;  /* 0x0000840f01007387 */ /* 0x0001e20000100800 */
[----:B------:R-:W-:-:S03]  /*f7c0*/  ISETP.GE.U32.AND P4, PT, R15, UR8, PT ;  /* 0x000000080f007c0c */ /* 0x000fc6000bf86070 */
[----:B------:R0:W-:Y:S01]  /*f7d0*/  STL [R1+0x80], R16 ;  /* 0x0000801001007387 */ /* 0x0001e20000100800 */
[----:B------:R-:W-:-:S03]  /*f7e0*/  ISETP.GE.U32.AND.EX P1, PT, R16, UR9, PT, P4 ;  /* 0x0000000910007c0c */ /* 0x000fc6000bf26140 */
[----:B------:R0:W-:Y:S04]  /*f7f0*/  STL [R1+0x88], R5 ;  /* 0x0000880501007387 */ /* 0x0001e80000100800 */
[----:B------:R0:W-:Y:S04]  /*f800*/  STL [R1+0x8c], R4 ;  /* 0x00008c0401007387 */ /* 0x0001e80000100800 */
[----:B------:R0:W-:Y:S02]  /*f810*/  STL [R1+0x78], R3 ;  /* 0x0000780301007387 */ /* 0x0001e40000100800 */
[----:B------:R-:W-:Y:S05]  /*f820*/  @P1 BRA `(.L_x_310) ;  /* 0x0000000400681947 */ /* 0x000fea0003800000 */
[----:B------:R-:W0:Y:S01]  /*f830*/  S2UR UR8, SR_CTAID.X ;  /* 0x00000000000879c3 */ /* 0x000e220000002500 */
[----:B------:R-:W-:Y:S01]  /*f840*/  ULDC.64 UR10, c[0x0][0x628] ;  /* 0x00018a00000a7ab9 */ /* 0x000fe20000000a00 */
[----:B------:R-:W-:Y:S01]  /*f850*/  ULDC UR9, c[0x0][0x150] ;  /* 0x0000540000097ab9 */ /* 0x000fe20000000800 */
[----:B------:R-:W-:Y:S01]  /*f860*/  ISETP.NE.U32.AND P1, PT, RZ, UR10, PT ;  /* 0x0000000aff007c0c */ /* 0x000fe2000bf25070 */
[----:B------:R-:W-:Y:S01]  /*f870*/  ULDC UR12, c[0x0][0x630] ;  /* 0x00018c00000c7ab9 */ /* 0x000fe20000000800 */
[----:B------:R-:W-:Y:S01]  /*f880*/  ULDC UR16, c[0x0][0x154] ;  /* 0x0000550000107ab9 */ /* 0x000fe20000000800 */
[----:B------:R-:W-:Y:S01]  /*f890*/  IMAD.MOV.U32 R2, RZ, RZ, R15 ;  /* 0x000000ffff027224 */ /* 0x000fe200078e000f */
[----:B------:R-:W-:Y:S01]  /*f8a0*/  ISETP.NE.AND.EX P1, PT, RZ, UR11, PT, P1 ;  /* 0x0000000bff007c0c */ /* 0x000fe2000bf25310 */
[----:B------:R-:W1:Y:S01]  /*f8b0*/  S2UR UR15, SR_CTAID.Y ;  /* 0x00000000000f79c3 */ /* 0x000e620000002600 */
[----:B0-----:R-:W-:-:S05]  /*f8c0*/  I2FP.F32.U32 R3, UR8 ;  /* 0x0000000800037c45 */ /* 0x001fca0008201000 */
[----:B------:R-:W-:Y:S01]  /*f8d0*/  FMUL R12, R3, UR9 ;  /* 0x00000009030c7c20 */ /* 0x000fe20008400000 */
[----:B------:R-:W-:-:S05]  /*f8e0*/  IMAD.MOV.U32 R3, RZ, RZ, R16 ;  /* 0x000000ffff037224 */ /* 0x000fca00078e0010 */
[----:B------:R-:W-:Y:S05]  /*f8f0*/  @!P1 BRA `(.L_x_311) ;  /* 0x0000000000289947 */ /* 0x000fea0003800000 */
[----:B------:R-:W-:Y:S02]  /*f900*/  ULDC UR9, c[0x0][0x634] ;  /* 0x00018d0000097ab9 */ /* 0x000fe40000000800 */
[----:B------:R-:W-:-:S05]  /*f910*/  IADD3 R7, P1, R15, UR9, RZ ;  /* 0x000000090f077c10 */ /* 0x000fca000ff3e0ff */
[----:B------:R-:W-:-:S04]  /*f920*/  IMAD.X R11, RZ, RZ, R16, P1 ;  /* 0x000000ffff0b7224 */ /* 0x000fc800008e0610 */
[----:B------:R-:W-:-:S04]  /*f930*/  IMAD.WIDE.U32 R4, R11, UR10, RZ ;  /* 0x0000000a0b047c25 */ /* 0x000fc8000f8e00ff */
[----:B------:R-:W-:-:S04]  /*f940*/  IMAD.WIDE.U32 R4, P1, R7, UR11, R4 ;  /* 0x0000000b07047c25 */ /* 0x000fc8000f820004 */
[----:B------:R-:W-:-:S04]  /*f950*/  IMAD.WIDE.U32 R6, R7, UR10, RZ ;  /* 0x0000000a07067c25 */ /* 0x000fc8000f8e00ff */
[----:B------:R-:W-:Y:S01]  /*f960*/  IMAD.X R3, RZ, RZ, RZ, P1 ;  /* 0x000000ffff037224 */ /* 0x000fe200008e06ff */
[----:B------:R-:W-:Y:S01]  /*f970*/  IADD3 RZ, P1, R7, R4, RZ ;  /* 0x0000000407ff7210 */ /* 0x000fe20007f3e0ff */
[----:B------:R-:W-:-:S04]  /*f980*/  IMAD.MOV.U32 R2, RZ, RZ, R5 ;  /* 0x000000ffff027224 */ /* 0x000fc800078e0005 */
[----:B------:R-:W-:-:S08]  /*f990*/  IMAD.WIDE.U32.X R2, R11, UR11, R2, P1 ;  /* 0x0000000b0b027c25 */ /* 0x000fd000088e0402 */
.L_x_311:
[--C-:B------:R-:W-:Y:S01]  /*f9a0*/  SHF.R.U64 R11, R2, UR12, R3.reuse ;  /* 0x0000000c020b7c19 */ /* 0x100fe20008001203 */
[----:B------:R-:W0:Y:S01]  /*f9b0*/  F2I.U32.TRUNC.NTZ R12, R12 ;  /* 0x0000000c000c7305 */ /* 0x000e22000020f000 */
[----:B------:R-:W-:Y:S01]  /*f9c0*/  SHF.R.U32.HI R2, RZ, UR12, R3 ;  /* 0x0000000cff027c19 */ /* 0x000fe20008011603 */
[----:B------:R-:W-:Y:S01]  /*f9d0*/  ULDC.64 UR10, c[0x0][0x620] ;  /* 0x00018800000a7ab9 */ /* 0x000fe20000000a00 */
[----:B------:R-:W-:Y:S01]  /*f9e0*/  IADD3 R5, P1, RZ, -R11, RZ ;  /* 0x8000000bff057210 */ /* 0x000fe20007f3e0ff */
[----:B------:R-:W-:Y:S01]  /*f9f0*/  IMAD.MOV.U32 R3, RZ, RZ, R16 ;  /* 0x000000ffff037224 */ /* 0x000fe200078e0010 */
[----:B-1----:R-:W-:Y:S01]  /*fa00*/  I2FP.F32.U32 R4, UR15 ;  /* 0x0000000f00047c45 */ /* 0x002fe20008201000 */
[----:B------:R-:W-:Y:S01]  /*fa10*/  ULDC UR12, c[0x0][0x658] ;  /* 0x00019600000c7ab9 */ /* 0x000fe20000000800 */
[----:B------:R-:W-:Y:S01]  /*fa20*/  ULDC UR18, c[0x0][0x648] ;  /* 0x0001920000127ab9 */ /* 0x000fe20000000800 */
[----:B------:R-:W-:Y:S02]  /*fa30*/  IMAD.X R2, RZ, RZ, ~R2, P1 ;  /* 0x000000ffff027224 */ /* 0x000fe400008e0e02 */
[----:B------:R-:W-:Y:S01]  /*fa40*/  FMUL R6, R4, UR16 ;  /* 0x0000001004067c20 */ /* 0x000fe20008400000 */
[----:B------:R-:W-:Y:S01]  /*fa50*/  ULDC.64 UR16, c[0x0][0x640] ;  /* 0x0001900000107ab9 */ /* 0x000fe20000000a00 */
[----:B------:R-:W-:Y:S01]  /*fa60*/  IMAD R4, R2, UR10, RZ ;  /* 0x0000000a02047c24 */ /* 0x000fe2000f8e02ff */
[----:B------:R-:W-:Y:S01]  /*fa70*/  ISETP.NE.U32.AND P1, PT, RZ, UR16, PT ;  /* 0x00000010ff007c0c */ /* 0x000fe2000bf25070 */
[----:B------:R-:W-:Y:S01]  /*fa80*/  IMAD.MOV.U32 R2, RZ, RZ, R15 ;  /* 0x000000ffff027224 */ /* 0x000fe200078e000f */
[----:B0-----:R-:W-:Y:S01]  /*fa90*/  R2UR UR9, R12 ;  /* 0x000000000c0972ca */ /* 0x001fe200000e0000 */
[----:B------:R-:W0:Y:S01]  /*faa0*/  F2I.U32.TRUNC.NTZ R6, R6 ;  /* 0x0000000600067305 */ /* 0x000e22000020f000 */
[----:B------:R-:W1:Y:S01]  /*fab0*/  LDC R12, c[0x0][0x610] ;  /* 0x00018400ff0c7b82 */ /* 0x000e620000000800 */
[----:B------:R-:W-:Y:S01]  /*fac0*/  IMAD.WIDE.U32 R2, R5, UR10, R2 ;  /* 0x0000000a05027c25 */ /* 0x000fe2000f8e0002 */
[----:B------:R-:W-:Y:S01]  /*fad0*/  ULDC UR10, c[0x0][0x618] ;  /* 0x00018600000a7ab9 */ /* 0x000fe20000000800 */
[----:B------:R-:W-:-:S02]  /*fae0*/  ISETP.NE.AND.EX P1, PT, RZ, UR17, PT, P1 ;  /* 0x00000011ff007c0c */ /* 0x000fc4000bf25310 */
[----:B------:R-:W-:-:S04]  /*faf0*/  IMAD R5, R5, UR11, R4 ;  /* 0x0000000b05057c24 */ /* 0x000fc8000f8e0204 */
[----:B------:R-:W-:-:S05]  /*fb00*/  IMAD.IADD R3, R3, 0x1, R5 ;  /* 0x0000000103037824 */ /* 0x000fca00078e0205 */
[--C-:B------:R-:W-:Y:S02]  /*fb10*/  SHF.R.U64 R14, R2, UR10, R3.reuse ;  /* 0x0000000a020e7c19 */ /* 0x100fe40008001203 */
[----:B------:R-:W-:Y:S01]  /*fb20*/  SHF.R.U32.HI R3, RZ, UR10, R3 ;  /* 0x0000000aff037c19 */ /* 0x000fe20008011603 */
[----:B------:R-:W-:Y:S01]  /*fb30*/  ULDC UR10, c[0x0][0x608] ;  /* 0x00018200000a7ab9 */ /* 0x000fe20000000800 */
[----:B0-----:R-:W-:Y:S02]  /*fb40*/  R2UR UR11, R6 ;  /* 0x00000000060b72ca */ /* 0x001fe400000e0000 */
[--C-:B------:R-:W-:Y:S02]  /*fb50*/  SHF.R.U64 R15, R14, UR10, R3.reuse ;  /* 0x0000000a0e0f7c19 */ /* 0x100fe40008001203 */
[----:B------:R-:W-:Y:S01]  /*fb60*/  SHF.R.U32.HI R2, RZ, UR10, R3 ;  /* 0x0000000aff027c19 */ /* 0x000fe20008011603 */
[----:B------:R-:W-:-:S03]  /*fb70*/  UIADD3 UR10, -UR9, URZ, URZ ;  /* 0x0000003f090a7290 */ /* 0x000fc6000fffe13f */
[--C-:B------:R-:W-:Y:S01]  /*fb80*/  SHF.R.U64 R17, R15, UR12, R2.reuse ;  /* 0x0000000c0f117c19 */ /* 0x100fe20008001202 */
[----:B------:R-:W-:Y:S01]  /*fb90*/  ULDC UR9, c[0x0][0x144] ;  /* 0x0000510000097ab9 */ /* 0x000fe20000000800 */
[----:B------:R-:W-:-:S03]  /*fba0*/  SHF.R.U32.HI R3, RZ, UR12, R2 ;  /* 0x0000000cff037c19 */ /* 0x000fc60008011602 */
[----:B------:R-:W-:Y:S01]  /*fbb0*/  IMAD.MOV.U32 R2, RZ, RZ, R17 ;  /* 0x000000ffff027224 */ /* 0x000fe200078e0011 */
[----:B------:R-:W-:Y:S06]  /*fbc0*/  @!P1 BRA `(.L_x_312) ;  /* 0x0000000000289947 */ /* 0x000fec0003800000 */
        /* <DEDUP_REMOVED lines=10> */
.L_x_312:
[----:B------:R-:W-:Y:S01]  /*fc70*/  UIADD3 UR11, -UR11, URZ, URZ ;  /* 0x0000003f0b0b7290 */ /* 0x000fe2000fffe13f */
[----:B------:R-:W-:Y:S01]  /*fc80*/  SHF.R.U64 R3, R2, UR18, R3 ;  /* 0x0000001202037c19 */ /* 0x000fe20008001203 */
[----:B------:R-:W-:Y:S01]  /*fc90*/  UIMAD UR8, UR9, UR10, UR8 ;  /* 0x0000000a090872a4 */ /* 0x000fe2000f8e0208 */
[----:B------:R-:W-:Y:S02]  /*fca0*/  LOP3.LUT R2, R15, UR6, RZ, 0xc0, !PT ;  /* 0x000000060f027c12 */ /* 0x000fe4000f8ec0ff */
[----:B------:R-:W-:Y:S01]  /*fcb0*/  ULDC UR9, c[0x0][0x148] ;  /* 0x0000520000097ab9 */ /* 0x000fe20000000800 */
[----:B------:R-:W-:Y:S01]  /*fcc0*/  IMAD.MOV R4, RZ, RZ, -R3 ;  /* 0x000000ffff047224 */ /* 0x000fe200078e0a03 */
[----:B------:R-:W-:Y:S01]  /*fcd0*/  @UP2 UIMAD UR8, UR9, UR11, UR15 ;  /* 0x0000000b090822a4 */ /* 0x000fe2000f8e020f */
[----:B------:R-:W-:Y:S01]  /*fce0*/  IMAD R3, R3, UR5, R2 ;  /* 0x0000000503037c24 */ /* 0x000fe2000f8e0202 */
[----:B------:R-:W-:Y:S01]  /*fcf0*/  LOP3.LUT R5, R14, UR4, RZ, 0xc0, !PT ;  /* 0x000000040e057c12 */ /* 0x000fe2000f8ec0ff */
[----:B------:R-:W-:Y:S01]  /*fd00*/  ULDC UR9, c[0x0][0x638] ;  /* 0x00018e0000097ab9 */ /* 0x000fe20000000800 */
[----:B------:R-:W-:Y:S01]  /*fd10*/  PLOP3.LUT P1, PT, PT, PT, UP2, 0x80, 0x0 ;  /* 0x000000000000781c */ /* 0x000fe20003f2f028 */
[----:B------:R-:W-:-:S02]  /*fd20*/  IMAD R2, R4, UR9, R17 ;  /* 0x0000000904027c24 */ /* 0x000fc4000f8e0211 */
[----:B-1----:R-:W-:Y:S01]  /*fd30*/  IMAD R12, R3, R12, UR8 ;  /* 0x00000008030c7e24 */ /* 0x002fe2000f8e020c */
[----:B------:R-:W-:Y:S01]  /*fd40*/  ULDC UR8, c[0x0][0x600] ;  /* 0x0001800000087ab9 */ /* 0x000fe20000000800 */
[----:B------:R-:W-:Y:S02]  /*fd50*/  IMAD.MOV.U32 R4, RZ, RZ, 0x1 ;  /* 0x00000001ff047424 */ /* 0x000fe400078e00ff */
[----:B------:R-:W-:-:S03]  /*fd60*/  IMAD R3, R2, UR8, R5 ;  /* 0x0000000802037c24 */ /* 0x000fc6000f8e0205 */
[----:B------:R-:W-:Y:S02]  /*fd70*/  PRMT R2, R4, 0x7610, R2 ;  /* 0x0000761004027816 */ /* 0x000fe40000000002 */
[----:B------:R-:W-:Y:S02]  /*fd80*/  SEL R4, R3, R12, !P1 ;  /* 0x0000000c03047207 */ /* 0x000fe40004800000 */
[----:B------:R-:W-:-:S03]  /*fd90*/  SEL R3, R12, R3, !P1 ;  /* 0x000000030c037207 */ /* 0x000fc60004800000 */
[----:B------:R1:W-:Y:S04]  /*fda0*/  STL [R1+0x8c], R4 ;  /* 0x00008c0401007387 */ /* 0x0003e80000100800 */
[----:B------:R1:W-:Y:S04]  /*fdb0*/  STL [R1+0x78], R11 ;  /* 0x0000780b01007387 */ /* 0x0003e80000100800 */
[----:B------:R1:W-:Y:S02]  /*fdc0*/  STL [R1+0x88], R3 ;  /* 0x0000880301007387 */ /* 0x0003e40000100800 */
.L_x_310:
[----:B------:R-:W-:Y:S05]  /*fdd0*/  BSYNC B1 ;  /* 0x0000000000017941 */ /* 0x000fea0003800000 */
.L_x_309:
[----:B------:R-:W-:-:S13]  /*fde0*/  LOP3.LUT P1, RZ, R2, 0xff, RZ, 0xc0, !PT ;  /* 0x000000ff02ff7812 */ /* 0x000fda000782c0ff */
[----:B------:R-:W-:Y:S05]  /*fdf0*/  @P1 BRA `(.L_x_313) ;  /* 0xfffffff000ec1947 */ /* 0x000fea000383ffff */
[----:B------:R-:W-:Y:S05]  /*fe00*/  BSYNC B0 ;  /* 0x0000000000007941 */ /* 0x000fea0003800000 */
.L_x_301:
[----:B------:R-:W-:-:S03]  /*fe10*/  UMOV UR8, 0xffffffff ;  /* 0xffffffff00087882 */ /* 0x000fc60000000000 */
[----:B------:R-:W-:Y:S05]  /*fe20*/  BRA.DIV UR8, `(.L_x_314) ;  /* 0x0000000608587947 */ /* 0x000fea000b800000 */
[----:B------:R-:W-:-:S13]  /*fe30*/  ELECT P0, URZ, PT ;  /* 0x00000000003f782f */ /* 0x000fda0003800000 */
.L_x_330:
[----:B------:R-:W-:Y:S04]  /*fe40*/  BSSY B0, `(.L_x_315) ;  /* 0x000002c000007945 */ /* 0x000fe80003800000 */
[----:B------:R-:W-:Y:S05]  /*fe50*/  @!P0 BRA `(.L_x_316) ;  /* 0x0000000000a88947 */ /* 0x000fea0003800000 */
[----:B------:R-:W-:-:S04]  /*fe60*/  ULOP3.LUT UR8, UR7, 0x2, URZ, 0xfc, !UPT ;  /* 0x0000000207087892 */ /* 0x000fc8000f8efc3f */
[----:B------:R-:W-:-:S06]  /*fe70*/  UISETP.NE.AND UP0, UPT, UR8, 0x3, UPT ;  /* 0x000000030800788c */ /* 0x000fcc000bf05270 */
[----:B------:R-:W-:-:S13]  /*fe80*/  PLOP3.LUT P0, PT, PT, PT, UP0, 0x80, 0x0 ;  /* 0x000000000000781c */ /* 0x000fda0003f0f008 */
[----:B------:R-:W-:Y:S05]  /*fe90*/  @!P0 BRA `(.L_x_317) ;  /* 0x0000000000048947 */ /* 0x000fea0003800000 */
[----:B------:R-:W-:Y:S01]  /*fea0*/  BPT.TRAP 0x1 ;  /* 0x000000040000795c */ /* 0x000fe20000300000 */
.L_x_317:
[----:B01----:R-:W0:Y:S01]  /*feb0*/  S2R R3, SR_CgaCtaId ;  /* 0x0000000000037919 */ /* 0x003e220000008800 */
[----:B------:R-:W-:Y:S02]  /*fec0*/  MOV R0, 0x400 ;  /* 0x0000040000007802 */ /* 0x000fe40000000f00 */
[----:B------:R-:W-:Y:S02]  /*fed0*/  SHF.L.U32 R2, R9, 0x1f, RZ ;  /* 0x0000001f09027819 */ /* 0x000fe400000006ff */
[----:B0-----:R-:W-:-:S05]  /*fee0*/  LEA R3, R3, R0, 0x18 ;  /* 0x0000000003037211 */ /* 0x001fca00078ec0ff */
[----:B------:R-:W-:-:S04]  /*fef0*/  VIADD R3, R3, 0x20 ;  /* 0x0000002003037836 */ /* 0x000fc80000000000 */
[C---:B------:R-:W-:Y:S02]  /*ff00*/  IMAD R5, R8.reuse, 0x8, R3 ;  /* 0x0000000808057824 */ /* 0x040fe400078e0203 */
[----:B------:R-:W-:Y:S02]  /*ff10*/  VIADD R8, R8, 0x1 ;  /* 0x0000000108087836 */ /* 0x000fe40000000000 */
[----:B------:R-:W0:Y:S03]  /*ff20*/  SYNCS.PHASECHK.TRANS64.TRYWAIT P0, [R5+URZ], R2 ;  /* 0x00000002050075a7 */ /* 0x000e26000800017f */
[----:B------:R-:W-:-:S04]  /*ff30*/  ISETP.NE.AND P1, PT, R8, 0x4, PT ;  /* 0x000000040800780c */ /* 0x000fc80003f25270 */
[----:B------:R-:W-:Y:S02]  /*ff40*/  SEL R0, RZ, 0x1, P1 ;  /* 0x00000001ff007807 */ /* 0x000fe40000800000 */
[----:B------:R-:W-:Y:S02]  /*ff50*/  SEL R8, R8, RZ, P1 ;  /* 0x000000ff08087207 */ /* 0x000fe40000800000 */
[----:B------:R-:W-:-:S03]  /*ff60*/  LOP3.LUT R9, R9, R0, RZ, 0x3c, !PT ;  /* 0x0000000009097212 */ /* 0x000fc600078e3cff */
[----:B------:R-:W-:Y:S01]  /*ff70*/  IMAD R7, R8, 0x8, R3 ;  /* 0x0000000808077824 */ /* 0x000fe200078e0203 */
[----:B------:R-:W-:Y:S01]  /*ff80*/  SHF.L.U32 R4, R9, 0x1f, RZ ;  /* 0x0000001f09047819 */ /* 0x000fe200000006ff */
[----:B0-----:R-:W-:Y:S06]  /*ff90*/  @!P0 BRA `(.L_x_318) ;  /* 0x0000000400208947 */ /* 0x001fec0003800000 */
.L_x_331:
[----:B------:R-:W1:Y:S01]  /*ffa0*/  SYNCS.PHASECHK.TRANS64.TRYWAIT P0, [R7+URZ], R4 ;  /* 0x00000004070075a7 */ /* 0x000e62000800017f */
[----:B------:R-:W-:-:S05]  /*ffb0*/  VIADD R0, R8, 0x1 ;  /* 0x0000000108007836 */ /* 0x000fca0000000000 */
[----:B------:R-:W-:-:S04]  /*ffc0*/  ISETP.NE.AND P1, PT, R0, 0x4, PT ;  /* 0x000000040000780c */ /* 0x000fc80003f25270 */
[----:B0-----:R-:W-:Y:S02]  /*ffd0*/  SEL R2, RZ, 0x1, P1 ;  /* 0x00000001ff027807 */ /* 0x001fe40000800000 */
[----:B------:R-:W-:Y:S02]  /*ffe0*/  SEL R0, R0, RZ, P1 ;  /* 0x000000ff00007207 */ /* 0x000fe40000800000 */
[----:B------:R-:W-:-:S03]  /*fff0*/  LOP3.LUT R9, R9, R2, RZ, 0x3c, !PT ;  /* 0x0000000209097212 */ /* 0x000fc600078e3cff */
[----:B------:R-:W-:Y:S01]  /*10000*/  IMAD R6, R0, 0x8, R3 ;  /* 0x0000000800067824 */ /* 0x000fe200078e0203 */
[----:B------:R-:W-:Y:S01]  /*10010*/  SHF.L.U32 R5, R9, 0x1f, RZ ;  /* 0x0000001f09057819 */ /* 0x000fe200000006ff */
[----:B-1----:R-:W-:Y:S06]  /*10020*/  @!P0 BRA `(.L_x_319) ;  /* 0x0000000400108947 */ /* 0x002fec0003800000 */
.L_x_332:
[----:B------:R-:W1:Y:S01]  /*10030*/  SYNCS.PHASECHK.TRANS64.TRYWAIT P0, [R6+URZ], R5 ;  /* 0x00000005060075a7 */ /* 0x000e62000800017f */
[----:B------:R-:W-:-:S05]  /*10040*/  VIADD R0, R0, 0x1 ;  /* 0x0000000100007836 */ /* 0x000fca0000000000 */
[----:B------:R-:W-:-:S04]  /*10050*/  ISETP.NE.AND P1, PT, R0, 0x4, PT ;  /* 0x000000040000780c */ /* 0x000fc80003f25270 */
[----:B------:R-:W-:Y:S02]  /*10060*/  SEL R2, RZ, 0x1, P1 ;  /* 0x00000001ff027807 */ /* 0x000fe40000800000 */
[----:B------:R-:W-:Y:S02]  /*10070*/  SEL R0, R0, RZ, P1 ;  /* 0x000000ff00007207 */ /* 0x000fe40000800000 */
[----:B------:R-:W-:Y:S01]  /*10080*/  LOP3.LUT R2, R9, R2, RZ, 0x3c, !PT ;  /* 0x0000000209027212 */ /* 0x000fe200078e3cff */
[----:B-1----:R-:W-:Y:S06]  /*10090*/  @!P0 BRA `(.L_x_320) ;  /* 0x0000000400088947 */ /* 0x002fec0003800000 */
.L_x_333:
[----:B------:R-:W-:Y:S01]  /*100a0*/  IMAD R3, R0, 0x8, R3 ;  /* 0x0000000800037824 */ /* 0x000fe200078e0203 */
[----:B------:R-:W-:-:S07]  /*100b0*/  SHF.L.U32 R0, R2, 0x1f, RZ ;  /* 0x0000001f02007819 */ /* 0x000fce00000006ff */
.L_x_321:
[----:B--2---:R2:W3:Y:S02]  /*100c0*/  SYNCS.PHASECHK.TRANS64.TRYWAIT P0, [R3+URZ], R0 ;  /* 0x00000000030075a7 */ /* 0x0044e4000800017f */
[----:B---3--:R-:W-:Y:S05]  /*100d0*/  @!P0 NANOSLEEP.SYNCS 0x989680 ;  /* 0x009896800000895d */ /* 0x008fea0003900000 */
[----:B------:R-:W3:Y:S02]  /*100e0*/  @!P0 SYNCS.PHASECHK.TRANS64 P0, [R3+URZ], R0 ;  /* 0x00000000030085a7 */ /* 0x000ee4000800007f */
[----:B---3--:R-:W-:Y:S05]  /*100f0*/  @!P0 BRA `(.L_x_321) ;  /* 0xfffffffc00f08947 */ /* 0x008fea000383ffff */
.L_x_316:
[----:B------:R-:W-:Y:S05]  /*10100*/  BSYNC B0 ;  /* 0x0000000000007941 */ /* 0x000fea0003800000 */
.L_x_315:
[----:B------:R-:W-:Y:S05]  /*10110*/  EXIT ;  /* 0x000000000000794d */ /* 0x000fea0003800000 */
.L_x_18:
[----:B-1----:R-:W-:-:S04]  /*10120*/  IMAD.U32 R3, RZ, RZ, UR17 ;  /* 0x00000011ff037e24 */ /* 0x002fc8000f8e00ff */
[----:B------:R1:W3:Y:S03]  /*10130*/  SYNCS.PHASECHK.TRANS64.TRYWAIT P1, [R3+URZ+-0x8], R0 ;  /* 0xfffff800030075a7 */ /* 0x0002e6000802017f */
[----:B---3--:R-:W-:Y:S05]  /*10140*/  @!P1 NANOSLEEP.SYNCS 0x989680 ;  /* 0x009896800000995d */ /* 0x008fea0003900000 */
[----:B------:R-:W3:Y:S02]  /*10150*/  @!P1 SYNCS.PHASECHK.TRANS64 P1, [R3+URZ+-0x8], R0 ;  /* 0xfffff800030095a7 */ /* 0x000ee4000802007f */
[----:B---3--:R-:W-:Y:S05]  /*10160*/  @!P1 BRA `(.L_x_18) ;  /* 0xfffffffc00ec9947 */ /* 0x008fea000383ffff */
[----:B------:R-:W-:Y:S05]  /*10170*/  BRA `(.L_x_322) ;  /* 0xffffff1400a07947 */ /* 0x000fea000383ffff */
.L_x_23:
[----:B-1----:R-:W-:-:S04]  /*10180*/  IMAD.U32 R3, RZ, RZ, UR4 ;  /* 0x00000004ff037e24 */ /* 0x002fc8000f8e00ff */
[----:B------:R1:W2:Y:S03]  /*10190*/  SYNCS.PHASECHK.TRANS64.TRYWAIT P1, [R3+URZ], R0 ;  /* 0x00000000030075a7 */ /* 0x0002a6000802017f */
[----:B--2---:R-:W-:Y:S05]  /*101a0*/  @!P1 NANOSLEEP.SYNCS 0x989680 ;  /* 0x009896800000995d */ /* 0x004fea0003900000 */
[----:B------:R-:W2:Y:S02]  /*101b0*/  @!P1 SYNCS.PHASECHK.TRANS64 P1, [R3+URZ], R0 ;  /* 0x00000000030095a7 */ /* 0x000ea4000802007f */
[----:B--2---:R-:W-:Y:S05]  /*101c0*/  @!P1 BRA `(.L_x_23) ;  /* 0xfffffffc00ec9947 */ /* 0x004fea000383ffff */
[----:B------:R-:W-:Y:S05]  /*101d0*/  BRA `(.L_x_22) ;  /* 0xffffff20000c7947 */ /* 0x000fea000383ffff */
.L_x_29:
[----:B-----5:R1:W-:Y:S02]  /*101e0*/  STL [R1+0xa0], R0 ;  /* 0x0000a00001007387 */ /* 0x0203e40000100800 */
[----:B-1----:R-:W-:-:S04]  /*101f0*/  IMAD.U32 R0, RZ, RZ, UR8 ;  /* 0x00000008ff007e24 */ /* 0x002fc8000f8e00ff */
[----:B------:R1:W3:Y:S03]  /*10200*/  SYNCS.PHASECHK.TRANS64.TRYWAIT P1, [R0+URZ], R229 ;  /* 0x000000e5000075a7 */ /* 0x0002e6000802017f */
[----:B---3--:R-:W-:Y:S05]  /*10210*/  @!P1 NANOSLEEP.SYNCS 0x989680 ;  /* 0x009896800000995d */ /* 0x008fea0003900000 */
[----:B------:R1:W3:Y:S02]  /*10220*/  @!P1 SYNCS.PHASECHK.TRANS64 P1, [R0+URZ], R229 ;  /* 0x000000e5000095a7 */ /* 0x0002e4000802007f */
[----:B-1----:R1:W5:Y:S02]  /*10230*/  LDL.LU R0, [R1+0xa0] ;  /* 0x0000a00001007983 */ /* 0x0023640000300800 */
[----:B-1-3--:R-:W-:Y:S05]  /*10240*/  @!P1 BRA `(.L_x_29) ;  /* 0xfffffffc00e49947 */ /* 0x00afea000383ffff */
[----:B------:R-:W-:Y:S05]  /*10250*/  BRA `(.L_x_28) ;  /* 0xffffff3000607947 */ /* 0x000fea000383ffff */
.L_x_37:
[----:B0-----:R-:W-:-:S04]  /*10260*/  IMAD.U32 R25, RZ, RZ, UR17 ;  /* 0x00000011ff197e24 */ /* 0x001fc8000f8e00ff */
[----:B------:R0:W3:Y:S03]  /*10270*/  SYNCS.PHASECHK.TRANS64.TRYWAIT P1, [R25+URZ+0x8], R24 ;  /* 0x00000818190075a7 */ /* 0x0000e6000802017f */
[----:B---3--:R-:W-:Y:S05]  /*10280*/  @!P1 NANOSLEEP.SYNCS 0x989680 ;  /* 0x009896800000995d */ /* 0x008fea0003900000 */
[----:B------:R-:W3:Y:S02]  /*10290*/  @!P1 SYNCS.PHASECHK.TRANS64 P1, [R25+URZ+0x8], R24 ;  /* 0x00000818190095a7 */ /* 0x000ee4000802007f */
[----:B---3--:R-:W-:Y:S05]  /*102a0*/  @!P1 BRA `(.L_x_37) ;  /* 0xfffffffc00ec9947 */ /* 0x008fea000383ffff */
[----:B------:R-:W-:Y:S05]  /*102b0*/  BRA `(.L_x_323) ;  /* 0xffffff5000f47947 */ /* 0x000fea000383ffff */
.L_x_302:
[----:B------:R-:W-:Y:S01]  /*102c0*/  BSSY B1, `(.L_x_324) ;  /* 0x0000006000017945 */ /* 0x000fe20003800000 */
[----:B------:R-:W-:-:S07]  /*102d0*/  IMAD.MOV.U32 R2, RZ, RZ, -0x1 ;  /* 0xffffffffff027424 */ /* 0x000fce00078e00ff */
[----:B------:R-:W-:Y:S05]  /*102e0*/  WARPSYNC.COLLECTIVE R2, `(.L_x_325) ;  /* 0x00000000020c7348 */ /* 0x000fea0003c00000 */
[----:B------:R-:W-:Y:S02]  /*102f0*/  ELECT P1, UR62, PT ;  /* 0x00000000003e782f */ /* 0x000fe40003820000 */
[----:B------:R-:W-:Y:S01]  /*10300*/  MOV R2, UR62 ;  /* 0x0000003e00027c02 */ /* 0x000fe20008000f00 */
[----:B------:R-:W-:Y:S10]  /*10310*/  ENDCOLLECTIVE ;  /* 0x000000000000791b */ /* 0x000ff40003800000 */
.L_x_325:
[----:B------:R-:W-:Y:S05]  /*10320*/  BSYNC B1 ;  /* 0x0000000000017941 */ /* 0x000fea0003800000 */
.L_x_324:
[----:B------:R-:W-:Y:S05]  /*10330*/  BRA `(.L_x_326) ;  /* 0xffffffec00a87947 */ /* 0x000fea000383ffff */
.L_x_305:
[----:B-1----:R1:W2:Y:S02]  /*10340*/  SYNCS.PHASECHK.TRANS64.TRYWAIT P1, [R11+URZ+0x20], R4 ;  /* 0x000020040b0075a7 */ /* 0x0022a4000802017f */
[----:B--2---:R-:W-:Y:S05]  /*10350*/  @!P1 NANOSLEEP.SYNCS 0x989680 ;  /* 0x009896800000995d */ /* 0x004fea0003900000 */
[----:B------:R-:W2:Y:S02]  /*10360*/  @!P1 SYNCS.PHASECHK.TRANS64 P1, [R11+URZ+0x20], R4 ;  /* 0x000020040b0095a7 */ /* 0x000ea4000802007f */
[----:B--2---:R-:W-:Y:S05]  /*10370*/  @!P1 BRA `(.L_x_305) ;  /* 0xfffffffc00f09947 */ /* 0x004fea000383ffff */
[----:B------:R-:W-:Y:S05]  /*10380*/  BRA `(.L_x_327) ;  /* 0xffffffec00ec7947 */ /* 0x000fea000383ffff */
.L_x_314:
[----:B------:R-:W-:Y:S01]  /*10390*/  BSSY B0, `(.L_x_328) ;  /* 0x0000006000007945 */ /* 0x000fe20003800000 */
[----:B------:R-:W-:-:S07]  /*103a0*/  IMAD.MOV.U32 R2, RZ, RZ, -0x1 ;  /* 0xffffffffff027424 */ /* 0x000fce00078e00ff */
[----:B01----:R-:W-:Y:S05]  /*103b0*/  WARPSYNC.COLLECTIVE R2, `(.L_x_329) ;  /* 0x00000000020c7348 */ /* 0x003fea0003c00000 */
[----:B------:R-:W-:Y:S02]  /*103c0*/  ELECT P1, UR62, PT ;  /* 0x00000000003e782f */ /* 0x000fe40003820000 */
[----:B------:R-:W-:Y:S01]  /*103d0*/  MOV R2, UR62 ;  /* 0x0000003e00027c02 */ /* 0x000fe20008000f00 */
[----:B01----:R-:W-:Y:S10]  /*103e0*/  ENDCOLLECTIVE ;  /* 0x000000000000791b */ /* 0x003ff40003800000 */
.L_x_329:
[----:B------:R-:W-:Y:S05]  /*103f0*/  BSYNC B0 ;  /* 0x0000000000007941 */ /* 0x000fea0003800000 */
.L_x_328:
[----:B------:R-:W-:Y:S01]  /*10400*/  PLOP3.LUT P0, PT, P1, PT, PT, 0x80, 0x0 ;  /* 0x000000000000781c */ /* 0x000fe20000f0f070 */
[----:B------:R-:W-:-:S12]  /*10410*/  BRA `(.L_x_330) ;  /* 0xfffffff800887947 */ /* 0x000fd8000383ffff */
.L_x_318:
[----:B0-----:R0:W1:Y:S02]  /*10420*/  SYNCS.PHASECHK.TRANS64.TRYWAIT P0, [R5+URZ], R2 ;  /* 0x00000002050075a7 */ /* 0x001064000800017f */
[----:B-1----:R-:W-:Y:S05]  /*10430*/  @!P0 NANOSLEEP.SYNCS 0x989680 ;  /* 0x009896800000895d */ /* 0x002fea0003900000 */
[----:B------:R-:W1:Y:S02]  /*10440*/  @!P0 SYNCS.PHASECHK.TRANS64 P0, [R5+URZ], R2 ;  /* 0x00000002050085a7 */ /* 0x000e64000800007f */
[----:B-1----:R-:W-:Y:S05]  /*10450*/  @!P0 BRA `(.L_x_318) ;  /* 0xfffffffc00f08947 */ /* 0x002fea000383ffff */
[----:B------:R-:W-:Y:S05]  /*10460*/  BRA `(.L_x_331) ;  /* 0xfffffff800cc7947 */ /* 0x000fea000383ffff */
.L_x_319:
[----:B0-----:R0:W1:Y:S02]  /*10470*/  SYNCS.PHASECHK.TRANS64.TRYWAIT P0, [R7+URZ], R4 ;  /* 0x00000004070075a7 */ /* 0x001064000800017f */
[----:B-1----:R-:W-:Y:S05]  /*10480*/  @!P0 NANOSLEEP.SYNCS 0x989680 ;  /* 0x009896800000895d */ /* 0x002fea0003900000 */
[----:B------:R-:W1:Y:S02]  /*10490*/  @!P0 SYNCS.PHASECHK.TRANS64 P0, [R7+URZ], R4 ;  /* 0x00000004070085a7 */ /* 0x000e64000800007f */
[----:B-1----:R-:W-:Y:S05]  /*104a0*/  @!P0 BRA `(.L_x_319) ;  /* 0xfffffffc00f08947 */ /* 0x002fea000383ffff */
[----:B------:R-:W-:Y:S05]  /*104b0*/  BRA `(.L_x_332) ;  /* 0xfffffff800dc7947 */ /* 0x000fea000383ffff */
.L_x_320:
[----:B-1----:R1:W2:Y:S02]  /*104c0*/  SYNCS.PHASECHK.TRANS64.TRYWAIT P0, [R6+URZ], R5 ;  /* 0x00000005060075a7 */ /* 0x0022a4000800017f */
[----:B--2---:R-:W-:Y:S05]  /*104d0*/  @!P0 NANOSLEEP.SYNCS 0x989680 ;  /* 0x009896800000895d */ /* 0x004fea0003900000 */
[----:B------:R-:W2:Y:S02]  /*104e0*/  @!P0 SYNCS.PHASECHK.TRANS64 P0, [R6+URZ], R5 ;  /* 0x00000005060085a7 */ /* 0x000ea4000800007f */
[----:B--2---:R-:W-:Y:S05]  /*104f0*/  @!P0 BRA `(.L_x_320) ;  /* 0xfffffffc00f08947 */ /* 0x004fea000383ffff */
[----:B------:R-:W-:Y:S05]  /*10500*/  BRA `(.L_x_333) ;  /* 0xfffffff800e47947 */ /* 0x000fea000383ffff */
.L_x_334:
[----:B------:R-:W-:-:S00]  /*10510*/  BRA `(.L_x_334) ;  /* 0xfffffffc00fc7947 */ /* 0x000fc0000383ffff */
[----:B------:R-:W-:-:S00]  /*10520*/  NOP ;  /* 0x0000000000007918 */ /* 0x000fc00000000000 */
        /* <DEDUP_REMOVED lines=13> */
.L_x_335:


//--------------------- .nv.shared._ZN7cutlass13device_kernelINS_4gemm6kernel13GemmUniversalIN4cute5tupleIJiiiiEEENS1_10collective13CollectiveMmaINS1_37MainloopSm90TmaGmmaWarpSpecializedFP8ILi4ENS5_IJNS4_1CILi1EEENSA_ILi2EEESB_EEENS1_32KernelTmaWarpSpecializedPingpongEEENS5_IJNSA_ILi64EEENSA_ILi256EEENSA_ILi32EEEEEENS_12float_e4m3_tENS5_IJlSB_lEEESK_SL_NS4_8TiledMMAINS4_8MMA_AtomIJNS4_4SM904GMMA31MMA_64x256x32_F32E4M3E4M3_SS_TNILNSP_7ScaleInE1ELSR_1EEEEEENS4_6LayoutINS5_IJSB_SB_SB_EEENS5_IJNSA_ILi0EEESW_SW_EEEEENS5_IJNS4_10UnderscoreESZ_SZ_EEEEENS4_23SM90_TMA_LOAD_MULTICASTENS4_14ComposedLayoutINS4_7SwizzleILi1ELi4ELi3EEENS4_18smem_ptr_flag_bitsILi8EEENSU_INS5_IJNSA_ILi8EEESI_EEENS5_IJSI_SB_EEEEEEEvNS4_8identityENS4_13SM90_TMA_LOADES1C_vS1D_EENS_8epilogue10collective6detail29Sm90TmaWarpSpecializedAdapterINS1H_15DefaultEpilogueISK_SL_SL_NS1G_6thread17LinearCombinationISK_Li1EffLNS1L_9ScaleType4KindE0ELNS_15FloatRoundStyleE2ESK_EENS1_15EpilogueDefaultEEEEEvvEEEEvNT_6ParamsE --------------------------
	.section	.nv.shared._ZN7cutlass13device_kernelINS_4gemm6kernel13GemmUniversalIN4cute5tupleIJiiiiEEENS1_10collective13CollectiveMmaINS1_37MainloopSm90TmaGmmaWarpSpecializedFP8ILi4ENS5_IJNS4_1CILi1EEENSA_ILi2EEESB_EEENS1_32KernelTmaWarpSpecializedPingpongEEENS5_IJNSA_ILi64EEENSA_ILi256EEENSA_ILi32EEEEEENS_12float_e4m3_tENS5_IJlSB_lEEESK_SL_NS4_8TiledMMAINS4_8MMA_AtomIJNS4_4SM904GMMA31MMA_64x256x32_F32E4M3E4M3_SS_TNILNSP_7ScaleInE1ELSR_1EEEEEENS4_6LayoutINS5_IJSB_SB_SB_EEENS5_IJNSA_ILi0EEESW_SW_EEEEENS5_IJNS4_10UnderscoreESZ_SZ_EEEEENS4_23SM90_TMA_LOAD_MULTICASTENS4_14ComposedLayoutINS4_7SwizzleILi1ELi4ELi3EEENS4_18smem_ptr_flag_bitsILi8EEENSU_INS5_IJNSA_ILi8EEESI_EEENS5_IJSI_SB_EEEEEEEvNS4_8identityENS4_13SM90_TMA_LOADES1C_vS1D_EENS_8epilogue10collective6detail29Sm90TmaWarpSpecializedAdapterINS1H_15DefaultEpilogueISK_SL_SL_NS1G_6thread17LinearCombinationISK_Li1EffLNS1L_9ScaleType4KindE0ELNS_15FloatRoundStyleE2ESK_EENS1_15EpilogueDefaultEEEEEvvEEEEvNT_6ParamsE,"aw",@nobits
	.sectionflags	@""
	.align	16
	.zero		1024


//--------------------- .nv.shared.reserved.0     --------------------------
	.section	.nv.shared.reserved.0,"aw",@nobits
	.weak		__nv_reservedSMEM_offset_0_alias
	.size		__nv_reservedSMEM_offset_0_alias, 0, 0
	.other		__nv_reservedSMEM_offset_0_alias,@"STO_CUDA_RESERVED_SHARED STV_DEFAULT"
__nv_reservedSMEM_offset_0_alias:
	.zero		0


//--------------------- .nv.global                --------------------------
	.section	.nv.global,"aw",@nobits
.nv.global:
	.type		_ZN39_INTERNAL_907a6880_4_k_cu_8fe8ba9b_31134cute1_E,@object
	.size		_ZN39_INTERNAL_907a6880_4_k_cu_8fe8ba9b_31134cute1_E,(_ZN39_INTERNAL_907a6880_4_k_cu_8fe8ba9b_31134cuda3std3__45__cpo6cbeginE - _ZN39_INTERNAL_907a6880_4_k_cu_8fe8ba9b_31134cute1_E)
_ZN39_INTERNAL_907a6880_4_k_cu_8fe8ba9b_31134cute1_E:
	.zero		1
	.type		_ZN39_INTERNAL_907a6880_4_k_cu_8fe8ba9b_31134cuda3std3__45__cpo6cbeginE,@object
	.size		_ZN39_INTERNAL_907a6880_4_k_cu_8fe8ba9b_31134cuda3std3__45__cpo6cbeginE,(_ZN39_INTERNAL_907a6880_4_k_cu_8fe8ba9b_31134cuda3std3__48in_placeE - _ZN39_INTERNAL_907a6880_4_k_cu_8fe8ba9b_31134cuda3std3__45__cpo6cbeginE)
_ZN39_INTERNAL_907a6880_4_k_cu_8fe8ba9b_31134cuda3std3__45__cpo6cbeginE:
	.zero		1
	.type		_ZN39_INTERNAL_907a6880_4_k_cu_8fe8ba9b_31134cuda3std3__48in_placeE,@object
	.size		_ZN39_INTERNAL_907a6880_4_k_cu_8fe8ba9b_31134cuda3std3__48in_placeE,(_ZN39_INTERNAL_907a6880_4_k_cu_8fe8ba9b_31134cuda3std6ranges3__45__cpo9iter_moveE - _ZN39_INTERNAL_907a6880_4_k_cu_8fe8ba9b_31134cuda3std3__48in_placeE)
_ZN39_INTERNAL_907a6880_4_k_cu_8fe8ba9b_31134cuda3std3__48in_placeE:
	.zero		1
	.type		_ZN39_INTERNAL_907a6880_4_k_cu_8fe8ba9b_31134cuda3std6ranges3__45__cpo9iter_moveE,@object
	.size		_ZN39_INTERNAL_907a6880_4_k_cu_8fe8ba9b_31134cuda3std6ranges3__45__cpo9iter_moveE,(_ZN39_INTERNAL_907a6880_4_k_cu_8fe8ba9b_31134cuda3std3__45__cpo5beginE - _ZN39_INTERNAL_907a6880_4_k_cu_8fe8ba9b_31134cuda3std6ranges3__45__cpo9iter_moveE)
_ZN39_INTERNAL_907a6880_4_k_cu_8fe8ba9b_31134cuda3std6ranges3__45__cpo9iter_moveE:
	.zero		1
	.type		_ZN39_INTERNAL_907a6880_4_k_cu_8fe8ba9b_31134cuda3std3__45__cpo5beginE,@object
	.size		_ZN39_INTERNAL_907a6880_4_k_cu_8fe8ba9b_31134cuda3std3__45__cpo5beginE,(_ZN39_INTERNAL_907a6880_4_k_cu_8fe8ba9b_31134cuda3std3__441_GLOBAL__N__907a6880_4_k_cu_8fe8ba9b_31136ignoreE - _ZN39_INTERNAL_907a6880_4_k_cu_8fe8ba9b_31134cuda3std3__45__cpo5beginE)
_ZN39_INTERNAL_907a6880_4_k_cu_8fe8ba9b_31134cuda3std3__45__cpo5beginE:
	.zero		1
	.type		_ZN39_INTERNAL_907a6880_4_k_cu_8fe8ba9b_31134cuda3std3__441_GLOBAL__N__907a6880_4_k_cu_8fe8ba9b_31136ignoreE,@object
	.size		_ZN39_INTERNAL_907a6880_4_k_cu_8fe8ba9b_31134cuda3std3__441_GLOBAL__N__907a6880_4_k_cu_8fe8ba9b_31136ignoreE,(_ZN39_INTERNAL_907a6880_4_k_cu_8fe8ba9b_31134cute7productE - _ZN39_INTERNAL_907a6880_4_k_cu_8fe8ba9b_31134cuda3std3__441_GLOBAL__N__907a6880_4_k_cu_8fe8ba9b_31136ignoreE)
_ZN39_INTERNAL_907a6880_4_k_cu_8fe8ba9b_31134cuda3std3__441_GLOBAL__N__907a6880_4_k_cu_8fe8ba9b_31136ignoreE:
	.zero		1
	.type		_ZN39_INTERNAL_907a6880_4_k_cu_8fe8ba9b_31134cute7productE,@object
	.size		_ZN39_INTERNAL_907a6880_4_k_cu_8fe8ba9b_31134cute7productE,(_ZN39_INTERNAL_907a6880_4_k_cu_8fe8ba9b_31134cuda3std3__45__cpo3endE - _ZN39_INTERNAL_907a6880_4_k_cu_8fe8ba9b_31134cute7productE)
_ZN39_INTERNAL_907a6880_4_k_cu_8fe8ba9b_31134cute7productE:
	.zero		1
	.type		_ZN39_INTERNAL_907a6880_4_k_cu_8fe8ba9b_31134cuda3std3__45__cpo3endE,@object
	.size		_ZN39_INTERNAL_907a6880_4_k_cu_8fe8ba9b_31134cuda3std3__45__cpo3endE,(_ZN39_INTERNAL_907a6880_4_k_cu_8fe8ba9b_31134cuda3std3__419piecewise_constructE - _ZN39_INTERNAL_907a6880_4_k_cu_8fe8ba9b_31134cuda3std3__45__cpo3endE)
_ZN39_INTERNAL_907a6880_4_k_cu_8fe8ba9b_31134cuda3std3__45__cpo3endE:
	.zero		1
	.type		_ZN39_INTERNAL_907a6880_4_k_cu_8fe8ba9b_31134cuda3std3__419piecewise_constructE,@object
	.size		_ZN39_INTERNAL_907a6880_4_k_cu_8fe8ba9b_31134cuda3std3__419piecewise_constructE,(_ZN39_INTERNAL_907a6880_4_k_cu_8fe8ba9b_31134cuda3std3__45__cpo4cendE - _ZN39_INTERNAL_907a6880_4_k_cu_8fe8ba9b_31134cuda3std3__419piecewise_constructE)
_ZN39_INTERNAL_907a6880_4_k_cu_8fe8ba9b_31134cuda3std3__419piecewise_constructE:
	.zero		1
	.type		_ZN39_INTERNAL_907a6880_4_k_cu_8fe8ba9b_31134cuda3std3__45__cpo4cendE,@object
	.size		_ZN39_INTERNAL_907a6880_4_k_cu_8fe8ba9b_31134cuda3std3__45__cpo4cendE,(_ZN39_INTERNAL_907a6880_4_k_cu_8fe8ba9b_31134cuda3std6ranges3__45__cpo4swapE - _ZN39_INTERNAL_907a6880_4_k_cu_8fe8ba9b_31134cuda3std3__45__cpo4cendE)
_ZN39_INTERNAL_907a6880_4_k_cu_8fe8ba9b_31134cuda3std3__45__cpo4cendE:
	.zero		1
	.type		_ZN39_INTERNAL_907a6880_4_k_cu_8fe8ba9b_31134cuda3std6ranges3__45__cpo4swapE,@object
	.size		_ZN39_INTERNAL_907a6880_4_k_cu_8fe8ba9b_31134cuda3std6ranges3__45__cpo4swapE,(.L_7 - _ZN39_INTERNAL_907a6880_4_k_cu_8fe8ba9b_31134cuda3std6ranges3__45__cpo4swapE)
_ZN39_INTERNAL_907a6880_4_k_cu_8fe8ba9b_31134cuda3std6ranges3__45__cpo4swapE:
	.zero		1
.L_7:


//--------------------- .nv.constant0._ZN7cutlass13device_kernelINS_4gemm6kernel13GemmUniversalIN4cute5tupleIJiiiiEEENS1_10collective13CollectiveMmaINS1_37MainloopSm90TmaGmmaWarpSpecializedFP8ILi4ENS5_IJNS4_1CILi1EEENSA_ILi2EEESB_EEENS1_32KernelTmaWarpSpecializedPingpongEEENS5_IJNSA_ILi64EEENSA_ILi256EEENSA_ILi32EEEEEENS_12float_e4m3_tENS5_IJlSB_lEEESK_SL_NS4_8TiledMMAINS4_8MMA_AtomIJNS4_4SM904GMMA31MMA_64x256x32_F32E4M3E4M3_SS_TNILNSP_7ScaleInE1ELSR_1EEEEEENS4_6LayoutINS5_IJSB_SB_SB_EEENS5_IJNSA_ILi0EEESW_SW_EEEEENS5_IJNS4_10UnderscoreESZ_SZ_EEEEENS4_23SM90_TMA_LOAD_MULTICASTENS4_14ComposedLayoutINS4_7SwizzleILi1ELi4ELi3EEENS4_18smem_ptr_flag_bitsILi8EEENSU_INS5_IJNSA_ILi8EEESI_EEENS5_IJSI_SB_EEEEEEEvNS4_8identityENS4_13SM90_TMA_LOADES1C_vS1D_EENS_8epilogue10collective6detail29Sm90TmaWarpSpecializedAdapterINS1H_15DefaultEpilogueISK_SL_SL_NS1G_6thread17LinearCombinationISK_Li1EffLNS1L_9ScaleType4KindE0ELNS_15FloatRoundStyleE2ESK_EENS1_15EpilogueDefaultEEEEEvvEEEEvNT_6ParamsE --------------------------
	.section	.nv.constant0._ZN7cutlass13device_kernelINS_4gemm6kernel13GemmUniversalIN4cute5tupleIJiiiiEEENS1_10collective13CollectiveMmaINS1_37MainloopSm90TmaGmmaWarpSpecializedFP8ILi4ENS5_IJNS4_1CILi1EEENSA_ILi2EEESB_EEENS1_32KernelTmaWarpSpecializedPingpongEEENS5_IJNSA_ILi64EEENSA_ILi256EEENSA_ILi32EEEEEENS_12float_e4m3_tENS5_IJlSB_lEEESK_SL_NS4_8TiledMMAINS4_8MMA_AtomIJNS4_4SM904GMMA31MMA_64x256x32_F32E4M3E4M3_SS_TNILNSP_7ScaleInE1ELSR_1EEEEEENS4_6LayoutINS5_IJSB_SB_SB_EEENS5_IJNSA_ILi0EEESW_SW_EEEEENS5_IJNS4_10UnderscoreESZ_SZ_EEEEENS4_23SM90_TMA_LOAD_MULTICASTENS4_14ComposedLayoutINS4_7SwizzleILi1ELi4ELi3EEENS4_18smem_ptr_flag_bitsILi8EEENSU_INS5_IJNSA_ILi8EEESI_EEENS5_IJSI_SB_EEEEEEEvNS4_8identityENS4_13SM90_TMA_LOADES1C_vS1D_EENS_8epilogue10collective6detail29Sm90TmaWarpSpecializedAdapterINS1H_15DefaultEpilogueISK_SL_SL_NS1G_6thread17LinearCombinationISK_Li1EffLNS1L_9ScaleType4KindE0ELNS_15FloatRoundStyleE2ESK_EENS1_15EpilogueDefaultEEEEEvvEEEEvNT_6ParamsE,"a",@progbits
	.sectionflags	@""
	.align	4
.nv.constant0._ZN7cutlass13device_kernelINS_4gemm6kernel13GemmUniversalIN4cute5tupleIJiiiiEEENS1_10collective13CollectiveMmaINS1_37MainloopSm90TmaGmmaWarpSpecializedFP8ILi4ENS5_IJNS4_1CILi1EEENSA_ILi2EEESB_EEENS1_32KernelTmaWarpSpecializedPingpongEEENS5_IJNSA_ILi64EEENSA_ILi256EEENSA_ILi32EEEEEENS_12float_e4m3_tENS5_IJlSB_lEEESK_SL_NS4_8TiledMMAINS4_8MMA_AtomIJNS4_4SM904GMMA31MMA_64x256x32_F32E4M3E4M3_SS_TNILNSP_7ScaleInE1ELSR_1EEEEEENS4_6LayoutINS5_IJSB_SB_SB_EEENS5_IJNSA_ILi0EEESW_SW_EEEEENS5_IJNS4_10UnderscoreESZ_SZ_EEEEENS4_23SM90_TMA_LOAD_MULTICASTENS4_14ComposedLayoutINS4_7SwizzleILi1ELi4ELi3EEENS4_18smem_ptr_flag_bitsILi8EEENSU_INS5_IJNSA_ILi8EEESI_EEENS5_IJSI_SB_EEEEEEEvNS4_8identityENS4_13SM90_TMA_LOADES1C_vS1D_EENS_8epilogue10collective6detail29Sm90TmaWarpSpecializedAdapterINS1H_15DefaultEpilogueISK_SL_SL_NS1G_6thread17LinearCombinationISK_Li1EffLNS1L_9ScaleType4KindE0ELNS_15FloatRoundStyleE2ESK_EENS1_15EpilogueDefaultEEEEEvvEEEEvNT_6ParamsE:
	.zero		1664


//--------------------- SYMBOLS --------------------------

	.type		.nv.reservedSmem.offset0,@object
	.size		.nv.reservedSmem.offset0,0x4
